	.target	sm_100a

	.elftype	@"ET_EXEC"


//--------------------- .note.nv.tkinfo           --------------------------
	.section	.note.nv.tkinfo,"",@"SHT_NOTE"
	.sectionflags	@"SHF_NOTE_NV_TKINFO"
	.tkinfo
        /*0018*/ 	.word	0x00000081
        /*0030*/ 	.string	""
        /*0030*/ 	.string	"ptxas-blackwell"
        /*0030*/ 	.string	"Cuda compilation tools, release 12.9, V12.9.86"
        /*0030*/ 	.string	"Build cuda_12.9.r12.9/compiler.36037853_0"
        /*0030*/ 	.string	"-v  -suppress-debug-info  -lineinfo  -arch sm_100a "



//--------------------- .note.nv.cuver            --------------------------
	.section	.note.nv.cuver,"",@"SHT_NOTE"
	.sectionflags	@"SHF_NOTE_NV_CUVER"
        /*0018*/ 	.short	0x0001
        /*001a*/ 	.short	0x0064
        /*001c*/ 	.short	0x0001
        /*001e*/ 	.short	0x0000
        /*0020*/ 	.short	0x0001
        /*0022*/ 	.short	0x0000


//--------------------- .nv.info                  --------------------------
	.section	.nv.info,"",@"SHT_CUDA_INFO"
	.align	4


	//----- nvinfo : EIATTR_REGCOUNT
	.align		4
        /*0000*/ 	.byte	0x04, 0x2f
        /*0002*/ 	.short	(.L_4 - .L_3)
	.align		4
.L_3:
        /*0004*/ 	.word	index@(gluon_tcgen05)
        /*0008*/ 	.word	0x00000088


	//----- nvinfo : EIATTR_FRAME_SIZE
	.align		4
.L_4:
        /*000c*/ 	.byte	0x04, 0x11
        /*000e*/ 	.short	(.L_6 - .L_5)
	.align		4
.L_5:
        /*0010*/ 	.word	index@($__internal_2_$__cuda_sm10x_tcgen05_guardrail_trap_unallocated_columns_being_dealloced)
        /*0014*/ 	.word	0x00000000


	//----- nvinfo : EIATTR_FRAME_SIZE
	.align		4
.L_6:
        /*0018*/ 	.byte	0x04, 0x11
        /*001a*/ 	.short	(.L_8 - .L_7)
	.align		4
.L_7:
        /*001c*/ 	.word	index@($__internal_1_$__cuda_sm10x_tcgen05_guardrail_trap_phase_invalid_during_alloc)
        /*0020*/ 	.word	0x00000000


	//----- nvinfo : EIATTR_FRAME_SIZE
	.align		4
.L_8:
        /*0024*/ 	.byte	0x04, 0x11
        /*0026*/ 	.short	(.L_10 - .L_9)
	.align		4
.L_9:
        /*0028*/ 	.word	index@($__internal_0_$__cuda_sm10x_tcgen05_guardrail_trap_col_being_dealloced_not_returned_by_alloc)
        /*002c*/ 	.word	0x00000000


	//----- nvinfo : EIATTR_FRAME_SIZE
	.align		4
.L_10:
        /*0030*/ 	.byte	0x04, 0x11
        /*0032*/ 	.short	(.L_12 - .L_11)
	.align		4
.L_11:
        /*0034*/ 	.word	index@(gluon_tcgen05)
        /*0038*/ 	.word	0x00000000


	//----- nvinfo : EIATTR_MIN_STACK_SIZE
	.align		4
.L_12:
        /*003c*/ 	.byte	0x04, 0x12
        /*003e*/ 	.short	(.L_14 - .L_13)
	.align		4
.L_13:
        /*0040*/ 	.word	index@(gluon_tcgen05)
        /*0044*/ 	.word	0x00000000
.L_14:


//--------------------- .nv.info.gluon_tcgen05    --------------------------
	.section	.nv.info.gluon_tcgen05,"",@"SHT_CUDA_INFO"
	.sectionflags	@""
	.align	4


	//----- nvinfo : EIATTR_CUDA_API_VERSION
	.align		4
        /*0000*/ 	.byte	0x04, 0x37
        /*0002*/ 	.short	(.L_16 - .L_15)
.L_15:
        /*0004*/ 	.word	0x00000081


	//----- nvinfo : EIATTR_KPARAM_INFO
	.align		4
.L_16:
        /*0008*/ 	.byte	0x04, 0x17
        /*000a*/ 	.short	(.L_18 - .L_17)
.L_17:
        /*000c*/ 	.word	0x00000000
        /*0010*/ 	.short	0x000a
        /*0012*/ 	.short	0x0048
        /*0014*/ 	.byte	0x00, 0xf4, 0x21, 0x00


	//----- nvinfo : EIATTR_KPARAM_INFO
	.align		4
.L_18:
        /*0018*/ 	.byte	0x04, 0x17
        /*001a*/ 	.short	(.L_20 - .L_19)
.L_19:
        /*001c*/ 	.word	0x00000000
        /*0020*/ 	.short	0x0009
        /*0022*/ 	.short	0x0040
        /*0024*/ 	.byte	0x00, 0xf4, 0x21, 0x00


	//----- nvinfo : EIATTR_KPARAM_INFO
	.align		4
.L_20:
        /*0028*/ 	.byte	0x04, 0x17
        /*002a*/ 	.short	(.L_22 - .L_21)
.L_21:
        /*002c*/ 	.word	0x00000000
        /*0030*/ 	.short	0x0008
        /*0032*/ 	.short	0x0038
        /*0034*/ 	.byte	0x00, 0xf0, 0x21, 0x00


	//----- nvinfo : EIATTR_KPARAM_INFO
	.align		4
.L_22:
        /*0038*/ 	.byte	0x04, 0x17
        /*003a*/ 	.short	(.L_24 - .L_23)
.L_23:
        /*003c*/ 	.word	0x00000000
        /*0040*/ 	.short	0x0007
        /*0042*/ 	.short	0x0030
        /*0044*/ 	.byte	0x00, 0xf0, 0x21, 0x00


	//----- nvinfo : EIATTR_KPARAM_INFO
	.align		4
.L_24:
        /*0048*/ 	.byte	0x04, 0x17
        /*004a*/ 	.short	(.L_26 - .L_25)
.L_25:
        /*004c*/ 	.word	0x00000000
        /*0050*/ 	.short	0x0006
        /*0052*/ 	.short	0x0028
        /*0054*/ 	.byte	0x00, 0xf0, 0x21, 0x00


	//----- nvinfo : EIATTR_KPARAM_INFO
	.align		4
.L_26:
        /*0058*/ 	.byte	0x04, 0x17
        /*005a*/ 	.short	(.L_28 - .L_27)
.L_27:
        /*005c*/ 	.word	0x00000000
        /*0060*/ 	.short	0x0005
        /*0062*/ 	.short	0x0020
        /*0064*/ 	.byte	0x00, 0xf0, 0x11, 0x00


	//----- nvinfo : EIATTR_KPARAM_INFO
	.align		4
.L_28:
        /*0068*/ 	.byte	0x04, 0x17
        /*006a*/ 	.short	(.L_30 - .L_29)
.L_29:
        /*006c*/ 	.word	0x00000000
        /*0070*/ 	.short	0x0004
        /*0072*/ 	.short	0x001c
        /*0074*/ 	.byte	0x00, 0xf0, 0x11, 0x00


	//----- nvinfo : EIATTR_KPARAM_INFO
	.align		4
.L_30:
        /*0078*/ 	.byte	0x04, 0x17
        /*007a*/ 	.short	(.L_32 - .L_31)
.L_31:
        /*007c*/ 	.word	0x00000000
        /*0080*/ 	.short	0x0003
        /*0082*/ 	.short	0x0018
        /*0084*/ 	.byte	0x00, 0xf0, 0x11, 0x00


	//----- nvinfo : EIATTR_KPARAM_INFO
	.align		4
.L_32:
        /*0088*/ 	.byte	0x04, 0x17
        /*008a*/ 	.short	(.L_34 - .L_33)
.L_33:
        /*008c*/ 	.word	0x00000000
        /*0090*/ 	.short	0x0002
        /*0092*/ 	.short	0x0010
        /*0094*/ 	.byte	0x00, 0xf4, 0x21, 0x00


	//----- nvinfo : EIATTR_KPARAM_INFO
	.align		4
.L_34:
        /*0098*/ 	.byte	0x04, 0x17
        /*009a*/ 	.short	(.L_36 - .L_35)
.L_35:
        /*009c*/ 	.word	0x00000000
        /*00a0*/ 	.short	0x0001
        /*00a2*/ 	.short	0x0008
        /*00a4*/ 	.byte	0x00, 0xf4, 0x21, 0x00


	//----- nvinfo : EIATTR_KPARAM_INFO
	.align		4
.L_36:
        /*00a8*/ 	.byte	0x04, 0x17
        /*00aa*/ 	.short	(.L_38 - .L_37)
.L_37:
        /*00ac*/ 	.word	0x00000000
        /*00b0*/ 	.short	0x0000
        /*00b2*/ 	.short	0x0000
        /*00b4*/ 	.byte	0x00, 0xf4, 0x21, 0x00


	//----- nvinfo : EIATTR_AT_ENTRY_FRAGMENTS
	.align		4
.L_38:
        /*00b8*/ 	.byte	0x04, 0x4f
        /*00ba*/ 	.short	(.L_40 - .L_39)


	//   ....[0]....
.L_39:
        /*00bc*/ 	.word	0x00000004


	//----- nvinfo : EIATTR_RESERVED_SMEM_USED
	.align		4
.L_40:
        /*00c0*/ 	.byte	0x01, 0x41
	.zero		2


	//----- nvinfo : EIATTR_SPARSE_MMA_MASK
	.align		4
        /*00c4*/ 	.byte	0x03, 0x50
        /*00c6*/ 	.short	0x0000


	//----- nvinfo : EIATTR_TCGEN05_1CTA_USED
	.align		4
        /*00c8*/ 	.byte	0x01, 0x51
	.zero		2


	//----- nvinfo : EIATTR_MAXREG_COUNT
	.align		4
        /*00cc*/ 	.byte	0x03, 0x1b
        /*00ce*/ 	.short	0x00ff


	//----- nvinfo : EIATTR_NUM_BARRIERS
	.align		4
        /*00d0*/ 	.byte	0x02, 0x4c
        /*00d2*/ 	.byte	0x01
	.zero		1


	//----- nvinfo : EIATTR_INT_WARP_WIDE_INSTR_OFFSETS
	.align		4
        /*00d4*/ 	.byte	0x04, 0x31
        /*00d6*/ 	.short	(.L_42 - .L_41)


	//   ....[0]....
.L_41:
        /*00d8*/ 	.word	0x00001750


	//   ....[1]....
        /*00dc*/ 	.word	0x00001770


	//   ....[2]....
        /*00e0*/ 	.word	0x000017f0


	//   ....[3]....
        /*00e4*/ 	.word	0x00001ac0


	//   ....[4]....
        /*00e8*/ 	.word	0x00001ad0


	//   ....[5]....
        /*00ec*/ 	.word	0x00001b30


	//   ....[6]....
        /*00f0*/ 	.word	0x00001b40


	//   ....[7]....
        /*00f4*/ 	.word	0x00001e10


	//   ....[8]....
        /*00f8*/ 	.word	0x00001e20


	//   ....[9]....
        /*00fc*/ 	.word	0x00001fa0


	//   ....[10]....
        /*0100*/ 	.word	0x00001fd0


	//   ....[11]....
        /*0104*/ 	.word	0x00002000


	//   ....[12]....
        /*0108*/ 	.word	0x00002020


	//   ....[13]....
        /*010c*/ 	.word	0x00002320


	//   ....[14]....
        /*0110*/ 	.word	0x00002330


	//   ....[15]....
        /*0114*/ 	.word	0x00002dd0


	//   ....[16]....
        /*0118*/ 	.word	0x00002e20


	//----- nvinfo : EIATTR_COOP_GROUP_MASK_REGIDS
	.align		4
.L_42:
        /*011c*/ 	.byte	0x04, 0x29
        /*011e*/ 	.short	(.L_44 - .L_43)


	//   ....[0]....
.L_43:
        /*0120*/ 	.word	0xffffffff


	//   ....[1]....
        /*0124*/ 	.word	0xffffffff


	//   ....[2]....
        /*0128*/ 	.word	0xffffffff


	//   ....[3]....
        /*012c*/ 	.word	0xffffffff


	//   ....[4]....
        /*0130*/ 	.word	0xffffffff


	//   ....[5]....
        /*0134*/ 	.word	0xffffffff


	//   ....[6]....
        /*0138*/ 	.word	0xffffffff


	//   ....[7]....
        /*013c*/ 	.word	0xffffffff


	//   ....[8]....
        /*0140*/ 	.word	0xffffffff


	//   ....[9]....
        /*0144*/ 	.word	0xffffffff


	//----- nvinfo : EIATTR_COOP_GROUP_INSTR_OFFSETS
	.align		4
.L_44:
        /*0148*/ 	.byte	0x04, 0x28
        /*014a*/ 	.short	(.L_46 - .L_45)


	//   ....[0]....
.L_45:
        /*014c*/ 	.word	0x00000050


	//   ....[1]....
        /*0150*/ 	.word	0x00000310


	//   ....[2]....
        /*0154*/ 	.word	0x00000500


	//   ....[3]....
        /*0158*/ 	.word	0x000009a0


	//   ....[4]....
        /*015c*/ 	.word	0x00000ae0


	//   ....[5]....
        /*0160*/ 	.word	0x00000fe0


	//   ....[6]....
        /*0164*/ 	.word	0x00001120


	//   ....[7]....
        /*0168*/ 	.word	0x00001610


	//   ....[8]....
        /*016c*/ 	.word	0x00002c60


	//   ....[9]....
        /*0170*/ 	.word	0x00002ed0


	//----- nvinfo : EIATTR_VRC_CTA_INIT_COUNT
	.align		4
.L_46:
        /*0174*/ 	.byte	0x02, 0x4a
        /*0176*/ 	.byte	0x80
	.zero		1


	//----- nvinfo : EIATTR_MBARRIER_INSTR_OFFSETS
	.align		4
        /*0178*/ 	.byte	0x04, 0x39
        /*017a*/ 	.short	(.L_48 - .L_47)


	//   ....[0]....
.L_47:
        /*017c*/ 	.word	0x00001810
        /*0180*/ 	.word	0x000000ff
        /*0184*/ 	.word	0x0001e000
        /*0188*/ 	.short	0x0100
        /*018a*/ 	.byte	0x08
	.zero		1


	//   ....[1]....
        /*018c*/ 	.word	0x00001820
        /*0190*/ 	.word	0x000000ff
        /*0194*/ 	.word	0x0001e020
        /*0198*/ 	.short	0x0100
        /*019a*/ 	.byte	0x08
	.zero		1


	//   ....[2]....
        /*019c*/ 	.word	0x000018d0
        /*01a0*/ 	.word	0x000000ff
        /*01a4*/ 	.word	0x0001e008
        /*01a8*/ 	.short	0x0100
        /*01aa*/ 	.byte	0x08
	.zero		1


	//   ....[3]....
        /*01ac*/ 	.word	0x000018e0
        /*01b0*/ 	.word	0x000000ff
        /*01b4*/ 	.word	0x0001e028
        /*01b8*/ 	.short	0x0100
        /*01ba*/ 	.byte	0x08
	.zero		1


	//   ....[4]....
        /*01bc*/ 	.word	0x000019f0
        /*01c0*/ 	.word	0x000000ff
        /*01c4*/ 	.word	0x0001e010
        /*01c8*/ 	.short	0x0100
        /*01ca*/ 	.byte	0x08
	.zero		1


	//   ....[5]....
        /*01cc*/ 	.word	0x00001a00
        /*01d0*/ 	.word	0x000000ff
        /*01d4*/ 	.word	0x0001e030
        /*01d8*/ 	.short	0x0100
        /*01da*/ 	.byte	0x08
	.zero		1


	//   ....[6]....
        /*01dc*/ 	.word	0x00001bd0
        /*01e0*/ 	.word	0x000000ff
        /*01e4*/ 	.word	0x0001e000
        /*01e8*/ 	.short	0x010a
        /*01ea*/ 	.byte	0x08
	.zero		1


	//   ....[7]....
        /*01ec*/ 	.word	0x00001e70
        /*01f0*/ 	.word	0x000000ff
        /*01f4*/ 	.word	0x0001e020
        /*01f8*/ 	.short	0x010a
        /*01fa*/ 	.byte	0x08
	.zero		1


	//   ....[8]....
        /*01fc*/ 	.word	0x000020a0
        /*0200*/ 	.word	0x000000ff
        /*0204*/ 	.word	0x0001e000
        /*0208*/ 	.short	0x010a
        /*020a*/ 	.byte	0x1c
	.zero		1


	//   ....[9]....
        /*020c*/ 	.word	0x00002370
        /*0210*/ 	.word	0x000000ff
        /*0214*/ 	.word	0x0001e020
        /*0218*/ 	.short	0x010a
        /*021a*/ 	.byte	0x1c
	.zero		1


	//   ....[10]....
        /*021c*/ 	.word	0x00002440
        /*0220*/ 	.word	0x000000ff
        /*0224*/ 	.word	0x0001e000
        /*0228*/ 	.short	0x0108
        /*022a*/ 	.byte	0x08
	.zero		1


	//   ....[11]....
        /*022c*/ 	.word	0x00002450
        /*0230*/ 	.word	0x000000ff
        /*0234*/ 	.word	0x0001e020
        /*0238*/ 	.short	0x0108
        /*023a*/ 	.byte	0x08
	.zero		1


	//   ....[12]....
        /*023c*/ 	.word	0x000024a0
        /*0240*/ 	.word	0x000000ff
        /*0244*/ 	.word	0x0001e008
        /*0248*/ 	.short	0x0108
        /*024a*/ 	.byte	0x08
	.zero		1


	//   ....[13]....
        /*024c*/ 	.word	0x000024b0
        /*0250*/ 	.word	0x000000ff
        /*0254*/ 	.word	0x0001e028
        /*0258*/ 	.short	0x0108
        /*025a*/ 	.byte	0x08
	.zero		1


	//   ....[14]....
        /*025c*/ 	.word	0x00002500
        /*0260*/ 	.word	0x000000ff
        /*0264*/ 	.word	0x0001e010
        /*0268*/ 	.short	0x0108
        /*026a*/ 	.byte	0x08
	.zero		1


	//   ....[15]....
        /*026c*/ 	.word	0x00002510
        /*0270*/ 	.word	0x000000ff
        /*0274*/ 	.word	0x0001e030
        /*0278*/ 	.short	0x0108
        /*027a*/ 	.byte	0x08
	.zero		1


	//   ....[16]....
        /*027c*/ 	.word	0x00002ef0
        /*0280*/ 	.word	0x000000ff
        /*0284*/ 	.word	0x0001e000
        /*0288*/ 	.short	0x010a
        /*028a*/ 	.byte	0x08
	.zero		1


	//   ....[17]....
        /*028c*/ 	.word	0x00002f20
        /*0290*/ 	.word	0x000000ff
        /*0294*/ 	.word	0x0001e020
        /*0298*/ 	.short	0x010a
        /*029a*/ 	.byte	0x08
	.zero		1


	//   ....[18]....
        /*029c*/ 	.word	0x00002f50
        /*02a0*/ 	.word	0x000000ff
        /*02a4*/ 	.word	0x0001e000
        /*02a8*/ 	.short	0x010a
        /*02aa*/ 	.byte	0x1c
	.zero		1


	//   ....[19]....
        /*02ac*/ 	.word	0x00002f80
        /*02b0*/ 	.word	0x000000ff
        /*02b4*/ 	.word	0x0001e020
        /*02b8*/ 	.short	0x010a
        /*02ba*/ 	.byte	0x1c
	.zero		1


	//----- nvinfo : EIATTR_NUM_MBARRIERS
	.align		4
.L_48:
        /*02bc*/ 	.byte	0x03, 0x38
        /*02be*/ 	.short	0x0006


	//----- nvinfo : EIATTR_EXIT_INSTR_OFFSETS
	.align		4
        /*02c0*/ 	.byte	0x04, 0x1c
        /*02c2*/ 	.short	(.L_50 - .L_49)


	//   ....[0]....
.L_49:
        /*02c4*/ 	.word	0x00002ee0


	//----- nvinfo : EIATTR_REQNTID
	.align		4
.L_50:
        /*02c8*/ 	.byte	0x04, 0x10
        /*02ca*/ 	.short	(.L_52 - .L_51)
.L_51:
        /*02cc*/ 	.word	0x00000080
        /*02d0*/ 	.word	0x00000001
        /*02d4*/ 	.word	0x00000001


	//----- nvinfo : EIATTR_CRS_STACK_SIZE
	.align		4
.L_52:
        /*02d8*/ 	.byte	0x04, 0x1e
        /*02da*/ 	.short	(.L_54 - .L_53)
.L_53:
        /*02dc*/ 	.word	0x00000000


	//----- nvinfo : EIATTR_CBANK_PARAM_SIZE
	.align		4
.L_54:
        /*02e0*/ 	.byte	0x03, 0x19
        /*02e2*/ 	.short	0x0050


	//----- nvinfo : EIATTR_PARAM_CBANK
	.align		4
        /*02e4*/ 	.byte	0x04, 0x0a
        /*02e6*/ 	.short	(.L_56 - .L_55)
	.align		4
.L_55:
        /*02e8*/ 	.word	index@(.nv.constant0.gluon_tcgen05)
        /*02ec*/ 	.short	0x0380
        /*02ee*/ 	.short	0x0050


	//----- nvinfo : EIATTR_SW_WAR
	.align		4
.L_56:
        /*02f0*/ 	.byte	0x04, 0x36
        /*02f2*/ 	.short	(.L_58 - .L_57)
.L_57:
        /*02f4*/ 	.word	0x00000008
.L_58:


//--------------------- .nv.compat                --------------------------
	.section	.nv.compat,"",@"SHT_CUDA_COMPAT_INFO"
	.align	4
        /*0000*/ 	.byte	0x02, 0x02, 0x02, 0x00, 0x02, 0x05, 0x05, 0x00, 0x02, 0x03, 0x03, 0x00, 0x02, 0x06, 0x01, 0x00


//--------------------- .nv.callgraph             --------------------------
	.section	.nv.callgraph,"",@"SHT_CUDA_CALLGRAPH"
	.align	4
	.sectionentsize	8
	.align		4
        /*0000*/ 	.word	0x00000000
	.align		4
        /*0004*/ 	.word	0xffffffff
	.align		4
        /*0008*/ 	.word	0x00000000
	.align		4
        /*000c*/ 	.word	0xfffffffe
	.align		4
        /*0010*/ 	.word	0x00000000
	.align		4
        /*0014*/ 	.word	0xfffffffd
	.align		4
        /*0018*/ 	.word	0x00000000
	.align		4
        /*001c*/ 	.word	0xfffffffc


//--------------------- .text.gluon_tcgen05       --------------------------
	.section	.text.gluon_tcgen05,"ax",@progbits
	.align	128
        .global         gluon_tcgen05
        .type           gluon_tcgen05,@function
        .size           gluon_tcgen05,(.L_x_81 - gluon_tcgen05)
        .other          gluon_tcgen05,@"STO_CUDA_ENTRY STV_DEFAULT"
gluon_tcgen05:
.text.gluon_tcgen05:
[----:B------:R-:W1:Y:S01]  /*0000*/  LDC R1, c[0x0][0x37c] ;  /* 0x0000df00ff017b82 */ /* 0x000e620000000800 */
[----:B------:R-:W2:Y:S02]  /*0010*/  S2R R0, SR_TID.X ;  /* 0x0000000000007919 */ /* 0x000ea40000002100 */
[----:B--2---:R-:W-:-:S13]  /*0020*/  ISETP.GE.U32.AND P2, PT, R0, 0x20, PT ;  /* 0x000000200000780c */ /* 0x004fda0003f46070 */
[----:B------:R-:W-:Y:S05]  /*0030*/  @P2 BRA `(.L_x_0) ;  /* 0x0000000000b82947 */ /* 0x000fea0003800000 */
[----:B------:R-:W2:Y:S01]  /*0040*/  S2UR UR6, SR_CgaCtaId ;  /* 0x00000000000679c3 */ /* 0x000ea20000008800 */
[----:B------:R-:W-:Y:S01]  /*0050*/  NOP ;  /* 0x0000000000007918 */ /* 0x000fe20000000000 */
[----:B------:R-:W-:Y:S02]  /*0060*/  UMOV UR4, 0x40 ;  /* 0x0000004000047882 */ /* 0x000fe40000000000 */
[----:B--2---:R-:W-:-:S09]  /*0070*/  ULEA UR4, UR6, UR4, 0x18 ;  /* 0x0000000406047291 */ /* 0x004fd2000f8ec0ff */
[----:B------:R-:W2:Y:S01]  /*0080*/  LDS.U8 R2, [UR4] ;  /* 0x00000004ff027984 */ /* 0x000ea20008000000 */
[----:B------:R-:W-:Y:S02]  /*0090*/  UMOV UR4, 0x400 ;  /* 0x0000040000047882 */ /* 0x000fe40000000000 */
[----:B------:R-:W-:Y:S01]  /*00a0*/  ULEA UR4, UR6, UR4, 0x18 ;  /* 0x0000000406047291 */ /* 0x000fe2000f8ec0ff */
[----:B--2---:R-:W-:-:S13]  /*00b0*/  ISETP.NE.AND P0, PT, R2, RZ, PT ;  /* 0x000000ff0200720c */ /* 0x004fda0003f05270 */
[----:B------:R-:W-:Y:S05]  /*00c0*/  @P0 BRA `(.L_x_1) ;  /* 0x00000000007c0947 */ /* 0x000fea0003800000 */
[----:B------:R-:W-:-:S13]  /*00d0*/  ELECT P0, URZ, PT ;  /* 0x0000000000ff782f */ /* 0x000fda0003800000 */
[----:B------:R-:W-:Y:S05]  /*00e0*/  @!P0 BRA `(.L_x_2) ;  /* 0x0000000000848947 */ /* 0x000fea0003800000 */
[----:B------:R-:W-:Y:S01]  /*00f0*/  UMOV UR5, 0x8 ;  /* 0x0000000800057882 */ /* 0x000fe20000000000 */
[----:B------:R-:W-:Y:S02]  /*0100*/  IMAD.MOV.U32 R5, RZ, RZ, 0x1 ;  /* 0x00000001ff057424 */ /* 0x000fe400078e00ff */
[----:B------:R-:W-:Y:S02]  /*0110*/  IMAD.MOV.U32 R3, RZ, RZ, 0xff ;  /* 0x000000ffff037424 */ /* 0x000fe400078e00ff */
[----:B------:R-:W-:Y:S04]  /*0120*/  DEPBAR.LE SB2, 0x36 ;  /* 0x0000ad800000791a */ /* 0x000fe80000000000 */
[----:B------:R-:W2:Y:S02]  /*0130*/  UTCATOMSWS.FIND_AND_SET.ALIGN UP0, UR5, UR5 ;  /* 0x00000005000575e3 */ /* 0x000ea40008000800 */
[----:B--2---:R-:W-:-:S04]  /*0140*/  PLOP3.LUT P0, PT, PT, PT, UP0, 0x80, 0x8 ;  /* 0x000000000008781c */ /* 0x004fc80003f0f008 */
[----:B------:R-:W-:-:S04]  /*0150*/  SEL R2, RZ, 0xffffffff, !P0 ;  /* 0xffffffffff027807 */ /* 0x000fc80004000000 */
[----:B------:R-:W-:Y:S01]  /*0160*/  ISETP.NE.AND P0, PT, R2, RZ, PT ;  /* 0x000000ff0200720c */ /* 0x000fe20003f05270 */
[----:B------:R-:W-:-:S12]  /*0170*/  IMAD.U32 R2, RZ, RZ, UR5 ;  /* 0x00000005ff027e24 */ /* 0x000fd8000f8e00ff */
[----:B------:R-:W-:Y:S05]  /*0180*/  @P0 BRA `(.L_x_3) ;  /* 0x0000000000240947 */ /* 0x000fea0003800000 */
.L_x_4:
[----:B------:R-:W-:Y:S05]  /*0190*/  NANOSLEEP 0x64 ;  /* 0x000000640000795d */ /* 0x000fea0003800000 */
[----:B------:R-:W-:-:S05]  /*01a0*/  UMOV UR5, 0x8 ;  /* 0x0000000800057882 */ /* 0x000fca0000000000 */
[----:B------:R-:W-:Y:S04]  /*01b0*/  DEPBAR.LE SB2, 0x36 ;  /* 0x0000ad800000791a */ /* 0x000fe80000000000 */
[----:B------:R-:W2:Y:S02]  /*01c0*/  UTCATOMSWS.FIND_AND_SET.ALIGN UP0, UR5, UR5 ;  /* 0x00000005000575e3 */ /* 0x000ea40008000800 */
[----:B--2---:R-:W-:-:S04]  /*01d0*/  PLOP3.LUT P0, PT, PT, PT, UP0, 0x80, 0x8 ;  /* 0x000000000008781c */ /* 0x004fc80003f0f008 */
[----:B------:R-:W-:-:S04]  /*01e0*/  SEL R2, RZ, 0xffffffff, !P0 ;  /* 0xffffffffff027807 */ /* 0x000fc80004000000 */
[----:B------:R-:W-:Y:S01]  /*01f0*/  ISETP.NE.AND P0, PT, R2, RZ, PT ;  /* 0x000000ff0200720c */ /* 0x000fe20003f05270 */
[----:B------:R-:W-:-:S12]  /*0200*/  IMAD.U32 R2, RZ, RZ, UR5 ;  /* 0x00000005ff027e24 */ /* 0x000fd8000f8e00ff */
[----:B------:R-:W-:Y:S05]  /*0210*/  @!P0 BRA `(.L_x_4) ;  /* 0xfffffffc00dc8947 */ /* 0x000fea000383ffff */
.L_x_3:
[C---:B------:R-:W-:Y:S01]  /*0220*/  VIADD R4, R2.reuse, 0x10 ;  /* 0x0000001002047836 */ /* 0x040fe20000000000 */
[----:B------:R-:W-:Y:S01]  /*0230*/  UMOV UR5, 0x50 ;  /* 0x0000005000057882 */ /* 0x000fe20000000000 */
[----:B------:R-:W-:Y:S01]  /*0240*/  SHF.L.U32 R3, R3, R2, RZ ;  /* 0x0000000203037219 */ /* 0x000fe200000006ff */
[----:B------:R-:W-:Y:S01]  /*0250*/  ULEA UR5, UR6, UR5, 0x18 ;  /* 0x0000000506057291 */ /* 0x000fe2000f8ec0ff */
[----:B------:R-:W-:Y:S01]  /*0260*/  IMAD.SHL.U32 R2, R2, 0x20, RZ ;  /* 0x0000002002027824 */ /* 0x000fe200078e00ff */
[----:B------:R-:W-:-:S04]  /*0270*/  SHF.L.U32 R4, R5, R4, RZ ;  /* 0x0000000405047219 */ /* 0x000fc800000006ff */
[----:B------:R-:W-:-:S05]  /*0280*/  LOP3.LUT R3, R4, R3, RZ, 0xfc, !PT ;  /* 0x0000000304037212 */ /* 0x000fca00078efcff */
[----:B------:R2:W-:Y:S04]  /*0290*/  ATOMS.OR RZ, [UR5], R3 ;  /* 0x00000003ffff798c */ /* 0x0005e8000b000005 */
[----:B------:R2:W-:Y:S01]  /*02a0*/  STS [UR4], R2 ;  /* 0x00000002ff007988 */ /* 0x0005e20008000804 */
[----:B------:R-:W-:Y:S05]  /*02b0*/  BRA `(.L_x_2) ;  /* 0x0000000000107947 */ /* 0x000fea0003800000 */
.L_x_1:
[----:B------:R-:W-:Y:S01]  /*02c0*/  IMAD.MOV.U32 R3, RZ, RZ, -0x1 ;  /* 0xffffffffff037424 */ /* 0x000fe200078e00ff */
[----:B------:R-:W-:-:S04]  /*02d0*/  MOV R2, 0x300 ;  /* 0x0000030000027802 */ /* 0x000fc80000000f00 */
[----:B------:R2:W-:Y:S03]  /*02e0*/  STS [UR4], R3 ;  /* 0x00000003ff007988 */ /* 0x0005e60008000804 */
[----:B-12---:R-:W-:Y:S05]  /*02f0*/  CALL.REL.NOINC `($__internal_1_$__cuda_sm10x_tcgen05_guardrail_trap_phase_invalid_during_alloc) ;  /* 0x0000002c00387944 */ /* 0x006fea0003c00000 */
.L_x_2:
[----:B------:R-:W-:Y:S05]  /*0300*/  WARPSYNC.ALL ;  /* 0x0000000000007948 */ /* 0x000fea0003800000 */
[----:B------:R-:W-:Y:S01]  /*0310*/  NOP ;  /* 0x0000000000007918 */ /* 0x000fe20000000000 */
.L_x_0:
[----:B------:R-:W3:Y:S08]  /*0320*/  S2UR UR4, SR_CgaCtaId ;  /* 0x00000000000479c3 */ /* 0x000ef00000008800 */
[----:B------:R-:W-:Y:S01]  /*0330*/  BAR.SYNC.DEFER_BLOCKING 0x0 ;  /* 0x0000000000007b1d */ /* 0x000fe20000010000 */
[----:B------:R-:W-:-:S05]  /*0340*/  LOP3.LUT R10, R0, 0x7f, RZ, 0xc0, !PT ;  /* 0x0000007f000a7812 */ /* 0x000fca00078ec0ff */
[----:B------:R-:W-:Y:S02]  /*0350*/  UMOV UR8, 0x400 ;  /* 0x0000040000087882 */ /* 0x000fe40000000000 */
[----:B------:R-:W4:Y:S08]  /*0360*/  LDC R4, c[0x0][0x398] ;  /* 0x0000e600ff047b82 */ /* 0x000f300000000800 */
[----:B------:R-:W5:Y:S01]  /*0370*/  LDC R13, c[0x0][0x3a0] ;  /* 0x0000e800ff0d7b82 */ /* 0x000f620000000800 */
[----:B---3--:R-:W-:-:S07]  /*0380*/  ULEA UR8, UR4, UR8, 0x18 ;  /* 0x0000000804087291 */ /* 0x008fce000f8ec0ff */
[----:B------:R-:W3:Y:S02]  /*0390*/  S2UR UR15, SR_CTAID.Y ;  /* 0x00000000000f79c3 */ /* 0x000ee40000002600 */
[----:B--2---:R-:W2:Y:S06]  /*03a0*/  LDS R3, [UR8] ;  /* 0x00000008ff037984 */ /* 0x004eac0008000800 */
[----:B------:R-:W-:Y:S06]  /*03b0*/  BAR.SYNC.DEFER_BLOCKING 0x0 ;  /* 0x0000000000007b1d */ /* 0x000fec0000010000 */
[----:B------:R-:W-:Y:S05]  /*03c0*/  @P2 BRA `(.L_x_5) ;  /* 0x0000000000182947 */ /* 0x000fea0003800000 */
[----:B------:R-:W-:Y:S01]  /*03d0*/  ELECT P0, URZ, PT ;  /* 0x0000000000ff782f */ /* 0x000fe20003800000 */
[----:B------:R-:W-:Y:S01]  /*03e0*/  IMAD.MOV.U32 R2, RZ, RZ, 0x1 ;  /* 0x00000001ff027424 */ /* 0x000fe200078e00ff */
[----:B------:R-:W-:Y:S01]  /*03f0*/  UMOV UR5, 0x40 ;  /* 0x0000004000057882 */ /* 0x000fe20000000000 */
[----:B------:R-:W-:Y:S01]  /*0400*/  UVIRTCOUNT.DEALLOC.SMPOOL 0x80 ;  /* 0x000000800000784c */ /* 0x000fe20000000000 */
[----:B------:R-:W-:-:S09]  /*0410*/  ULEA UR5, UR4, UR5, 0x18 ;  /* 0x0000000504057291 */ /* 0x000fd2000f8ec0ff */
[----:B------:R5:W-:Y:S03]  /*0420*/  @P0 STS.U8 [UR5], R2 ;  /* 0x00000002ff000988 */ /* 0x000be60008000005 */
.L_x_5:
[----:B------:R-:W5:Y:S01]  /*0430*/  S2UR UR4, SR_CTAID.Z ;  /* 0x00000000000479c3 */ /* 0x000f620000002700 */
[----:B------:R-:W4:Y:S01]  /*0440*/  LDCU UR5, c[0x0][0x370] ;  /* 0x00006e00ff0577ac */ /* 0x000f220008000800 */
[----:B------:R-:W-:Y:S01]  /*0450*/  ISETP.GE.U32.AND P0, PT, R10, 0x20, PT ;  /* 0x000000200a00780c */ /* 0x000fe20003f06070 */
[----:B----4-:R-:W-:Y:S01]  /*0460*/  VIADD R4, R4, 0xffffffff ;  /* 0xffffffff04047836 */ /* 0x010fe20000000000 */
[C---:B------:R-:W-:Y:S01]  /*0470*/  ISETP.NE.U32.AND P3, PT, R10.reuse, RZ, PT ;  /* 0x000000ff0a00720c */ /* 0x040fe20003f65070 */
[----:B------:R-:W5:Y:S01]  /*0480*/  LDCU UR6, c[0x0][0x374] ;  /* 0x00006e80ff0677ac */ /* 0x000f620008000800 */
[----:B------:R-:W-:Y:S01]  /*0490*/  LEA R11, R10, UR8, 0x2 ;  /* 0x000000080a0b7c11 */ /* 0x000fe2000f8e10ff */
[----:B-----5:R-:W-:Y:S01]  /*04a0*/  VIADD R12, R13, 0xffffffff ;  /* 0xffffffff0d0c7836 */ /* 0x020fe20000000000 */
[----:B------:R-:W4:Y:S01]  /*04b0*/  S2UR UR7, SR_CTAID.X ;  /* 0x00000000000779c3 */ /* 0x000f220000002500 */
[----:B------:R-:W5:Y:S01]  /*04c0*/  LDCU.64 UR20, c[0x0][0x3c0] ;  /* 0x00007800ff1477ac */ /* 0x000f620008000a00 */
[----:B--2---:R-:W-:Y:S01]  /*04d0*/  R2UR UR23, R3 ;  /* 0x00000000031772ca */ /* 0x004fe200000e0000 */
[----:B------:R-:W-:Y:S04]  /*04e0*/  BSSY.RECONVERGENT B0, `(.L_x_6) ;  /* 0x0000011000007945 */ /* 0x000fe80003800200 */
[----:B------:R2:W-:Y:S01]  /*04f0*/  @!P0 STS [R11], RZ ;  /* 0x000000ff0b008388 */ /* 0x0005e20000000800 */
[----:B------:R-:W-:-:S03]  /*0500*/  NOP ;  /* 0x0000000000007918 */ /* 0x000fc60000000000 */
[----:B------:R2:W-:Y:S01]  /*0510*/  @!P3 STS [UR8+0x24], R4 ;  /* 0x00002404ff00b988 */ /* 0x0005e20008000808 */
[----:B---3--:R-:W-:-:S03]  /*0520*/  UIMAD UR4, UR4, UR6, UR15 ;  /* 0x00000006040472a4 */ /* 0x008fc6000f8e020f */
[----:B------:R2:W-:Y:S01]  /*0530*/  @!P3 STS [UR8+0x20], R12 ;  /* 0x0000200cff00b988 */ /* 0x0005e20008000808 */
[----:B----4-:R-:W-:-:S04]  /*0540*/  UIMAD UR4, UR4, UR5, UR7 ;  /* 0x00000005040472a4 */ /* 0x010fc8000f8e0207 */
[----:B------:R-:W-:-:S04]  /*0550*/  UIMAD UR4, UR4, 0x180, URZ ;  /* 0x00000180040478a4 */ /* 0x000fc8000f8e02ff */
[----:B-----5:R-:W-:-:S04]  /*0560*/  UIADD3 UR24, UP0, UPT, UR4, UR20, URZ ;  /* 0x0000001404187290 */ /* 0x020fc8000ff1e0ff */
[----:B------:R-:W-:Y:S01]  /*0570*/  ULEA.HI.X.SX32 UR25, UR4, UR21, 0x1, UP0 ;  /* 0x0000001504197291 */ /* 0x000fe200080f0eff */
[----:B--2---:R-:W-:Y:S11]  /*0580*/  @P3 BRA `(.L_x_7) ;  /* 0x0000000000183947 */ /* 0x004ff60003800000 */
[----:B------:R-:W2:Y:S01]  /*0590*/  LDS R2, [UR8+0x8] ;  /* 0x00000808ff027984 */ /* 0x000ea20008000800 */
[----:B------:R-:W3:Y:S01]  /*05a0*/  LDC.64 R6, c[0x0][0x380] ;  /* 0x0000e000ff067b82 */ /* 0x000ee20000000a00 */
[----:B------:R-:W-:Y:S02]  /*05b0*/  IMAD.MOV.U32 R3, RZ, RZ, 0x70 ;  /* 0x00000070ff037424 */ /* 0x000fe400078e00ff */
[----:B---3--:R3:W-:Y:S03]  /*05c0*/  STS.64 [UR8], R6 ;  /* 0x00000006ff007988 */ /* 0x0087e60008000a08 */
[----:B--2---:R-:W-:-:S05]  /*05d0*/  LOP3.LUT R2, R2, 0x10, R3, 0xd8, !PT ;  /* 0x0000001002027812 */ /* 0x004fca00078ed803 */
[----:B------:R3:W-:Y:S02]  /*05e0*/  STS [UR8+0x8], R2 ;  /* 0x00000802ff007988 */ /* 0x0007e40008000808 */
.L_x_7:
[----:B------:R-:W-:Y:S05]  /*05f0*/  BSYNC.RECONVERGENT B0 ;  /* 0x0000000000007941 */ /* 0x000fea0003800200 */
.L_x_6:
[----:B------:R-:W-:Y:S04]  /*0600*/  BSSY.RECONVERGENT B0, `(.L_x_8) ;  /* 0x000000a000007945 */ /* 0x000fe80003800200 */
[----:B------:R-:W-:Y:S05]  /*0610*/  @P3 BRA `(.L_x_9) ;  /* 0x0000000000203947 */ /* 0x000fea0003800000 */
[----:B---3--:R-:W2:Y:S01]  /*0620*/  LDS R2, [UR8+0x34] ;  /* 0x00003408ff027984 */ /* 0x008ea20008000800 */
[----:B------:R-:W-:Y:S02]  /*0630*/  IMAD.MOV.U32 R3, RZ, RZ, 0x3f000000 ;  /* 0x3f000000ff037424 */ /* 0x000fe400078e00ff */
[----:B------:R-:W-:Y:S01]  /*0640*/  @!P3 IMAD.MOV.U32 R5, RZ, RZ, 0x3f ;  /* 0x0000003fff05b424 */ /* 0x000fe200078e00ff */
[----:B------:R-:W3:Y:S02]  /*0650*/  @!P3 LDS R6, [UR8+0x38] ;  /* 0x00003808ff06b984 */ /* 0x000ee40008000800 */
[----:B--2---:R-:W-:Y:S02]  /*0660*/  LOP3.LUT R2, R2, 0xff000000, R3, 0xb8, !PT ;  /* 0xff00000002027812 */ /* 0x004fe400078eb803 */
[----:B---3--:R-:W-:-:S03]  /*0670*/  @!P3 LOP3.LUT R3, R6, 0xff, R5, 0xb8, !PT ;  /* 0x000000ff0603b812 */ /* 0x008fc600078eb805 */
[----:B------:R2:W-:Y:S04]  /*0680*/  STS [UR8+0x34], R2 ;  /* 0x00003402ff007988 */ /* 0x0005e80008000808 */
[----:B------:R2:W-:Y:S02]  /*0690*/  @!P3 STS [UR8+0x38], R3 ;  /* 0x00003803ff00b988 */ /* 0x0005e40008000808 */
.L_x_9:
[----:B------:R-:W-:Y:S05]  /*06a0*/  BSYNC.RECONVERGENT B0 ;  /* 0x0000000000007941 */ /* 0x000fea0003800200 */
.L_x_8:
[----:B------:R-:W-:Y:S04]  /*06b0*/  BSSY.RECONVERGENT B0, `(.L_x_10) ;  /* 0x000000e000007945 */ /* 0x000fe80003800200 */
[----:B------:R-:W-:Y:S05]  /*06c0*/  @P3 BRA `(.L_x_11) ;  /* 0x0000000000303947 */ /* 0x000fea0003800000 */
[----:B--2---:R-:W2:Y:S01]  /*06d0*/  LDS R3, [UR8+0x34] ;  /* 0x00003408ff037984 */ /* 0x004ea20008000800 */
[----:B------:R-:W4:Y:S03]  /*06e0*/  LDC.64 R8, c[0x0][0x3a8] ;  /* 0x0000ea00ff087b82 */ /* 0x000f260000000a00 */
[----:B---3--:R-:W3:Y:S01]  /*06f0*/  LDS R2, [UR8+0x1c] ;  /* 0x00001c08ff027984 */ /* 0x008ee20008000800 */
[C---:B----4-:R-:W-:Y:S01]  /*0700*/  SHF.L.U64.HI R6, R8.reuse, 0x1, R9 ;  /* 0x0000000108067819 */ /* 0x050fe20000010209 */
[----:B------:R-:W-:-:S03]  /*0710*/  IMAD.SHL.U32 R5, R8, 0x2, RZ ;  /* 0x0000000208057824 */ /* 0x000fc600078e00ff */
[--C-:B------:R-:W-:Y:S02]  /*0720*/  SHF.R.U32.HI R7, RZ, 0x4, R6.reuse ;  /* 0x00000004ff077819 */ /* 0x100fe40000011606 */
[----:B------:R-:W-:-:S05]  /*0730*/  SHF.R.U64 R5, R5, 0x4, R6 ;  /* 0x0000000405057819 */ /* 0x000fca0000001206 */
[----:B------:R4:W-:Y:S01]  /*0740*/  STS [UR8+0xc], R5 ;  /* 0x00000c05ff007988 */ /* 0x0009e20008000808 */
[----:B--2---:R-:W-:Y:S02]  /*0750*/  LOP3.LUT R3, R3, 0x7, RZ, 0xb8, !PT ;  /* 0x0000000703037812 */ /* 0x004fe400078eb8ff */
[----:B---3--:R-:W-:-:S03]  /*0760*/  LOP3.LUT R2, R2, 0xf, R7, 0xb8, !PT ;  /* 0x0000000f02027812 */ /* 0x008fc600078eb807 */
[----:B------:R4:W-:Y:S04]  /*0770*/  STS [UR8+0x34], R3 ;  /* 0x00003403ff007988 */ /* 0x0009e80008000808 */
[----:B------:R4:W-:Y:S02]  /*0780*/  STS [UR8+0x1c], R2 ;  /* 0x00001c02ff007988 */ /* 0x0009e40008000808 */
.L_x_11:
[----:B------:R-:W-:Y:S05]  /*0790*/  BSYNC.RECONVERGENT B0 ;  /* 0x0000000000007941 */ /* 0x000fea0003800200 */
.L_x_10:
[----:B------:R-:W-:Y:S04]  /*07a0*/  BSSY.RECONVERGENT B1, `(.L_x_12) ;  /* 0x000001a000017945 */ /* 0x000fe80003800200 */
[----:B------:R-:W-:Y:S04]  /*07b0*/  BSSY.RELIABLE B0, `(.L_x_13) ;  /* 0x0000015000007945 */ /* 0x000fe80003800100 */
[----:B------:R-:W-:Y:S05]  /*07c0*/  @P3 BRA `(.L_x_14) ;  /* 0x0000000000203947 */ /* 0x000fea0003800000 */
[----:B--234-:R-:W2:Y:S02]  /*07d0*/  LDS R2, [UR8+0x34] ;  /* 0x00003408ff027984 */ /* 0x01cea40008000800 */
[----:B--2---:R-:W-:-:S05]  /*07e0*/  LOP3.LUT R2, R2, 0x38, RZ, 0xb8, !PT ;  /* 0x0000003802027812 */ /* 0x004fca00078eb8ff */
[----:B------:R2:W-:Y:S01]  /*07f0*/  STS [UR8+0x34], R2 ;  /* 0x00003402ff007988 */ /* 0x0005e20008000808 */
[----:B------:R-:W-:Y:S05]  /*0800*/  @P3 BRA `(.L_x_15) ;  /* 0x0000000000203947 */ /* 0x000fea0003800000 */
[----:B--2---:R-:W2:Y:S01]  /*0810*/  LDS R2, [UR8+0x8] ;  /* 0x00000808ff027984 */ /* 0x004ea20008000800 */
[----:B------:R-:W-:-:S05]  /*0820*/  IMAD.MOV.U32 R3, RZ, RZ, 0x780 ;  /* 0x00000780ff037424 */ /* 0x000fca00078e00ff */
[----:B--2---:R-:W-:-:S05]  /*0830*/  LOP3.LUT R2, R2, 0x500, R3, 0xd8, !PT ;  /* 0x0000050002027812 */ /* 0x004fca00078ed803 */
[----:B------:R5:W-:Y:S02]  /*0840*/  STS [UR8+0x8], R2 ;  /* 0x00000802ff007988 */ /* 0x000be40008000808 */
.L_x_14:
[----:B------:R-:W-:Y:S05]  /*0850*/  @P3 BRA `(.L_x_16) ;  /* 0x0000000000283947 */ /* 0x000fea0003800000 */
[----:B--2345:R-:W2:Y:S02]  /*0860*/  LDS R2, [UR8+0x8] ;  /* 0x00000808ff027984 */ /* 0x03cea40008000800 */
[----:B--2---:R-:W-:-:S05]  /*0870*/  LOP3.LUT R2, R2, 0x1800, RZ, 0xb8, !PT ;  /* 0x0000180002027812 */ /* 0x004fca00078eb8ff */
[----:B------:R3:W-:Y:S02]  /*0880*/  STS [UR8+0x8], R2 ;  /* 0x00000802ff007988 */ /* 0x0007e40008000808 */
.L_x_15:
[----:B------:R-:W-:Y:S05]  /*0890*/  @P3 BREAK.RELIABLE B0 ;  /* 0x0000000000003942 */ /* 0x000fea0003800100 */
[----:B------:R-:W-:Y:S05]  /*08a0*/  @P3 BRA `(.L_x_17) ;  /* 0x0000000000243947 */ /* 0x000fea0003800000 */
[----:B------:R-:W4:Y:S01]  /*08b0*/  LDS R3, [UR8+0x8] ;  /* 0x00000808ff037984 */ /* 0x000f220008000800 */
[----:B--23--:R-:W-:-:S05]  /*08c0*/  IMAD.MOV.U32 R2, RZ, RZ, 0x6000 ;  /* 0x00006000ff027424 */ /* 0x00cfca00078e00ff */
[----:B----4-:R-:W-:-:S04]  /*08d0*/  LOP3.LUT R2, R3, 0x6000, R2, 0xd8, !PT ;  /* 0x0000600003027812 */ /* 0x010fc800078ed802 */
[----:B------:R-:W-:-:S05]  /*08e0*/  LOP3.LUT R2, R2, 0x400000, RZ, 0xb8, !PT ;  /* 0x0040000002027812 */ /* 0x000fca00078eb8ff */
[----:B------:R2:W-:Y:S02]  /*08f0*/  STS [UR8+0x8], R2 ;  /* 0x00000802ff007988 */ /* 0x0005e40008000808 */
.L_x_16:
[----:B------:R-:W-:Y:S05]  /*0900*/  BSYNC.RELIABLE B0 ;  /* 0x0000000000007941 */ /* 0x000fea0003800100 */
.L_x_13:
[----:B--2345:R-:W2:Y:S02]  /*0910*/  @!P3 LDS R2, [UR8+0x8] ;  /* 0x00000808ff02b984 */ /* 0x03cea40008000800 */
[----:B--2---:R-:W-:-:S05]  /*0920*/  @!P3 LOP3.LUT R2, R2, 0x8000, RZ, 0xb8, !PT ;  /* 0x000080000202b812 */ /* 0x004fca00078eb8ff */
[----:B------:R4:W-:Y:S02]  /*0930*/  @!P3 STS [UR8+0x8], R2 ;  /* 0x00000802ff00b988 */ /* 0x0009e40008000808 */
.L_x_17:
[----:B------:R-:W-:Y:S05]  /*0940*/  BSYNC.RECONVERGENT B1 ;  /* 0x0000000000017941 */ /* 0x000fea0003800200 */
.L_x_12:
[----:B------:R-:W-:Y:S05]  /*0950*/  WARPSYNC.ALL ;  /* 0x0000000000007948 */ /* 0x000fea0003800000 */
[----:B------:R-:W-:Y:S01]  /*0960*/  NOP ;  /* 0x0000000000007918 */ /* 0x000fe20000000000 */
[----:B------:R-:W-:Y:S05]  /*0970*/  @P0 BRA `(.L_x_18) ;  /* 0x0000000000300947 */ /* 0x000fea0003800000 */
[----:B--234-:R-:W2:Y:S01]  /*0980*/  S2R R2, SR_LANEID ;  /* 0x0000000000027919 */ /* 0x01cea20000000000 */
[----:B------:R-:W-:Y:S05]  /*0990*/  WARPSYNC.ALL ;  /* 0x0000000000007948 */ /* 0x000fea0003800000 */
[----:B------:R-:W-:Y:S01]  /*09a0*/  NOP ;  /* 0x0000000000007918 */ /* 0x000fe20000000000 */
[----:B--2---:R-:W-:-:S05]  /*09b0*/  IMAD.SHL.U32 R5, R2, 0x4, RZ ;  /* 0x0000000402057824 */ /* 0x004fca00078e00ff */
[----:B------:R-:W2:Y:S01]  /*09c0*/  LDS R7, [R5+UR8] ;  /* 0x0000000805077984 */ /* 0x000ea20008000800 */
[----:B------:R-:W-:-:S05]  /*09d0*/  IADD3 R2, P1, PT, R5, UR24, RZ ;  /* 0x0000001805027c10 */ /* 0x000fca000ff3e0ff */
[----:B------:R-:W-:-:S05]  /*09e0*/  IMAD.X R3, RZ, RZ, UR25, P1 ;  /* 0x00000019ff037e24 */ /* 0x000fca00088e06ff */
[----:B--2---:R5:W2:Y:S01]  /*09f0*/  ATOMG.E.EXCH.STRONG.GPU PT, RZ, [R2], R7 ;  /* 0x0000000702ff73a8 */ /* 0x004aa200041ee100 */
[----:B------:R-:W-:-:S04]  /*0a00*/  DEPBAR {5,4,3,2,1,0} ;  /* 0x0000003f0000791a */ /* 0x000fc80000000000 */
[----:B------:R-:W3:Y:S02]  /*0a10*/  CCTL.E.C.LDCU.IV.DEEP [UR24] ;  /* 0x0000000018007540 */ /* 0x000ee40009c08000 */
[----:B---3--:R5:W-:Y:S01]  /*0a20*/  UTMACCTL.IV [UR24] ;  /* 0x00000000180079b9 */ /* 0x008be20008000000 */
[----:B------:R-:W-:Y:S01]  /*0a30*/  NOP ;  /* 0x0000000000007918 */ /* 0x000fe20000000000 */
.L_x_18:
[----:B------:R-:W-:Y:S05]  /*0a40*/  @P0 BRA `(.L_x_19) ;  /* 0x00000000000c0947 */ /* 0x000fea0003800000 */
[----:B------:R0:W-:Y:S01]  /*0a50*/  UTMACMDFLUSH ;  /* 0x00000000000079b7 */ /* 0x0001e20000000000 */
[----:B------:R-:W-:Y:S05]  /*0a60*/  @P0 BRA `(.L_x_19) ;  /* 0x0000000000040947 */ /* 0x000fea0003800000 */
[----:B------:R-:W-:-:S04]  /*0a70*/  DEPBAR.LE SB0, 0x0 ;  /* 0x000080000000791a */ /* 0x000fc80000000000 */
.L_x_19:
[----:B------:R-:W-:Y:S05]  /*0a80*/  WARPSYNC.ALL ;  /* 0x0000000000007948 */ /* 0x000fea0003800000 */
[----:B------:R-:W-:Y:S01]  /*0a90*/  NOP ;  /* 0x0000000000007918 */ /* 0x000fe20000000000 */
[----:B--2---:R-:W-:Y:S06]  /*0aa0*/  BAR.SYNC.DEFER_BLOCKING 0x0 ;  /* 0x0000000000007b1d */ /* 0x004fec0000010000 */
[----:B------:R-:W-:Y:S02]  /*0ab0*/  BSSY.RECONVERGENT B1, `(.L_x_20) ;  /* 0x000000b000017945 */ /* 0x000fe40003800200 */
[----:B------:R-:W-:Y:S06]  /*0ac0*/  BAR.SYNC.DEFER_BLOCKING 0x0 ;  /* 0x0000000000007b1d */ /* 0x000fec0000010000 */
[----:B------:R2:W-:Y:S01]  /*0ad0*/  @!P0 STS [R11], RZ ;  /* 0x000000ff0b008388 */ /* 0x0005e20000000800 */
[----:B------:R-:W-:Y:S01]  /*0ae0*/  NOP ;  /* 0x0000000000007918 */ /* 0x000fe20000000000 */
[----:B------:R-:W-:Y:S05]  /*0af0*/  @P3 BRA `(.L_x_21) ;  /* 0x0000000000183947 */ /* 0x000fea0003800000 */
[----:B---345:R-:W3:Y:S01]  /*0b00*/  LDS R2, [UR8+0x8] ;  /* 0x00000808ff027984 */ /* 0x038ee20008000800 */
[----:B------:R-:W4:Y:S01]  /*0b10*/  LDC.64 R6, c[0x0][0x388] ;  /* 0x0000e200ff067b82 */ /* 0x000f220000000a00 */
[----:B------:R-:W-:Y:S02]  /*0b20*/  IMAD.MOV.U32 R3, RZ, RZ, 0x70 ;  /* 0x00000070ff037424 */ /* 0x000fe400078e00ff */
[----:B----4-:R4:W-:Y:S03]  /*0b30*/  STS.64 [UR8], R6 ;  /* 0x00000006ff007988 */ /* 0x0109e60008000a08 */
[----:B---3--:R-:W-:-:S05]  /*0b40*/  LOP3.LUT R2, R2, 0x10, R3, 0xd8, !PT ;  /* 0x0000001002027812 */ /* 0x008fca00078ed803 */
[----:B------:R4:W-:Y:S02]  /*0b50*/  STS [UR8+0x8], R2 ;  /* 0x00000802ff007988 */ /* 0x0009e40008000808 */
.L_x_21:
[----:B-----5:R-:W-:Y:S05]  /*0b60*/  BSYNC.RECONVERGENT B1 ;  /* 0x0000000000017941 */ /* 0x020fea0003800200 */
.L_x_20:
[----:B------:R-:W-:Y:S04]  /*0b70*/  BSSY.RECONVERGENT B2, `(.L_x_22) ;  /* 0x000000f000027945 */ /* 0x000fe80003800200 */
[----:B------:R-:W-:Y:S04]  /*0b80*/  BSSY.RELIABLE B1, `(.L_x_23) ;  /* 0x000000c000017945 */ /* 0x000fe80003800100 */
[----:B------:R-:W-:Y:S05]  /*0b90*/  @P3 BRA `(.L_x_24) ;  /* 0x0000000000283947 */ /* 0x000fea0003800000 */
[----:B---34-:R-:W3:Y:S01]  /*0ba0*/  LDS R2, [UR8+0x34] ;  /* 0x00003408ff027984 */ /* 0x018ee20008000800 */
[----:B------:R-:W-:Y:S01]  /*0bb0*/  IMAD.MOV.U32 R3, RZ, RZ, 0x3f000000 ;  /* 0x3f000000ff037424 */ /* 0x000fe200078e00ff */
[----:B------:R-:W-:Y:S05]  /*0bc0*/  @P3 BREAK.RELIABLE B1 ;  /* 0x0000000000013942 */ /* 0x000fea0003800100 */
[----:B---3--:R-:W-:-:S05]  /*0bd0*/  LOP3.LUT R2, R2, 0xff000000, R3, 0xb8, !PT ;  /* 0xff00000002027812 */ /* 0x008fca00078eb803 */
[----:B------:R3:W-:Y:S01]  /*0be0*/  STS [UR8+0x34], R2 ;  /* 0x00003402ff007988 */ /* 0x0007e20008000808 */
[----:B------:R-:W-:Y:S05]  /*0bf0*/  @P3 BRA `(.L_x_25) ;  /* 0x0000000000183947 */ /* 0x000fea0003800000 */
[----:B---3--:R-:W3:Y:S01]  /*0c00*/  LDS R2, [UR8+0x38] ;  /* 0x00003808ff027984 */ /* 0x008ee20008000800 */
[----:B------:R-:W-:-:S05]  /*0c10*/  IMAD.MOV.U32 R3, RZ, RZ, 0xff ;  /* 0x000000ffff037424 */ /* 0x000fca00078e00ff */
[----:B---3--:R-:W-:-:S05]  /*0c20*/  LOP3.LUT R2, R2, 0xff, R3, 0xb8, !PT ;  /* 0x000000ff02027812 */ /* 0x008fca00078eb803 */
[----:B------:R5:W-:Y:S02]  /*0c30*/  STS [UR8+0x38], R2 ;  /* 0x00003802ff007988 */ /* 0x000be40008000808 */
.L_x_24:
[----:B------:R-:W-:Y:S05]  /*0c40*/  BSYNC.RELIABLE B1 ;  /* 0x0000000000017941 */ /* 0x000fea0003800100 */
.L_x_23:
[----:B------:R2:W-:Y:S02]  /*0c50*/  @!P3 STS [UR8+0x20], R12 ;  /* 0x0000200cff00b988 */ /* 0x0005e40008000808 */
.L_x_25:
[----:B------:R-:W-:Y:S05]  /*0c60*/  BSYNC.RECONVERGENT B2 ;  /* 0x0000000000027941 */ /* 0x000fea0003800200 */
.L_x_22:
[----:B------:R-:W-:Y:S05]  /*0c70*/  WARPSYNC.ALL ;  /* 0x0000000000007948 */ /* 0x000fea0003800000 */
[----:B------:R-:W-:Y:S01]  /*0c80*/  NOP ;  /* 0x0000000000007918 */ /* 0x000fe20000000000 */
[----:B------:R-:W2:Y:S01]  /*0c90*/  LDC R5, c[0x0][0x39c] ;  /* 0x0000e700ff057b82 */ /* 0x000ea20000000800 */
[----:B------:R-:W-:Y:S01]  /*0ca0*/  BSSY.RECONVERGENT B2, `(.L_x_26) ;  /* 0x0000010000027945 */ /* 0x000fe20003800200 */
[----:B--2---:R-:W-:-:S05]  /*0cb0*/  VIADD R5, R5, 0xffffffff ;  /* 0xffffffff05057836 */ /* 0x004fca0000000000 */
[----:B------:R2:W-:Y:S01]  /*0cc0*/  @!P3 STS [UR8+0x24], R5 ;  /* 0x00002405ff00b988 */ /* 0x0005e20008000808 */
[----:B------:R-:W-:Y:S05]  /*0cd0*/  @P3 BRA `(.L_x_27) ;  /* 0x0000000000303947 */ /* 0x000fea0003800000 */
[----:B------:R-:W2:Y:S01]  /*0ce0*/  LDS R3, [UR8+0x34] ;  /* 0x00003408ff037984 */ /* 0x000ea20008000800 */
[----:B----4-:R-:W4:Y:S03]  /*0cf0*/  LDC.64 R6, c[0x0][0x3b0] ;  /* 0x0000ec00ff067b82 */ /* 0x010f260000000a00 */
[----:B---3-5:R-:W3:Y:S01]  /*0d00*/  LDS R2, [UR8+0x1c] ;  /* 0x00001c08ff027984 */ /* 0x028ee20008000800 */
        /* <DEDUP_REMOVED lines=9> */
.L_x_27:
[----:B------:R-:W-:Y:S05]  /*0da0*/  BSYNC.RECONVERGENT B2 ;  /* 0x0000000000027941 */ /* 0x000fea0003800200 */
.L_x_26:
[----:B------:R-:W-:Y:S04]  /*0db0*/  BSSY.RECONVERGENT B3, `(.L_x_28) ;  /* 0x000001a000037945 */ /* 0x000fe80003800200 */
[----:B------:R-:W-:Y:S04]  /*0dc0*/  BSSY.RELIABLE B2, `(.L_x_29) ;  /* 0x0000015000027945 */ /* 0x000fe80003800100 */
[----:B------:R-:W-:Y:S05]  /*0dd0*/  @P3 BRA `(.L_x_30) ;  /* 0x0000000000203947 */ /* 0x000fea0003800000 */
[----:B---345:R-:W3:Y:S02]  /*0de0*/  LDS R2, [UR8+0x34] ;  /* 0x00003408ff027984 */ /* 0x038ee40008000800 */
[----:B---3--:R-:W-:-:S05]  /*0df0*/  LOP3.LUT R2, R2, 0x38, RZ, 0xb8, !PT ;  /* 0x0000003802027812 */ /* 0x008fca00078eb8ff */
[----:B------:R3:W-:Y:S01]  /*0e00*/  STS [UR8+0x34], R2 ;  /* 0x00003402ff007988 */ /* 0x0007e20008000808 */
[----:B------:R-:W-:Y:S05]  /*0e10*/  @P3 BRA `(.L_x_31) ;  /* 0x0000000000203947 */ /* 0x000fea0003800000 */
[----:B---3--:R-:W3:Y:S01]  /*0e20*/  LDS R2, [UR8+0x8] ;  /* 0x00000808ff027984 */ /* 0x008ee20008000800 */
[----:B------:R-:W-:-:S05]  /*0e30*/  IMAD.MOV.U32 R3, RZ, RZ, 0x780 ;  /* 0x00000780ff037424 */ /* 0x000fca00078e00ff */
[----:B---3--:R-:W-:-:S05]  /*0e40*/  LOP3.LUT R2, R2, 0x500, R3, 0xd8, !PT ;  /* 0x0000050002027812 */ /* 0x008fca00078ed803 */
[----:B------:R3:W-:Y:S02]  /*0e50*/  STS [UR8+0x8], R2 ;  /* 0x00000802ff007988 */ /* 0x0007e40008000808 */
.L_x_30:
[----:B------:R-:W-:Y:S05]  /*0e60*/  @P3 BRA `(.L_x_32) ;  /* 0x0000000000283947 */ /* 0x000fea0003800000 */
[----:B---345:R-:W3:Y:S02]  /*0e70*/  LDS R2, [UR8+0x8] ;  /* 0x00000808ff027984 */ /* 0x038ee40008000800 */
[----:B---3--:R-:W-:-:S05]  /*0e80*/  LOP3.LUT R2, R2, 0x1800, RZ, 0xb8, !PT ;  /* 0x0000180002027812 */ /* 0x008fca00078eb8ff */
[----:B------:R4:W-:Y:S02]  /*0e90*/  STS [UR8+0x8], R2 ;  /* 0x00000802ff007988 */ /* 0x0009e40008000808 */
.L_x_31:
[----:B------:R-:W-:Y:S05]  /*0ea0*/  @P3 BREAK.RELIABLE B2 ;  /* 0x0000000000023942 */ /* 0x000fea0003800100 */
[----:B------:R-:W-:Y:S05]  /*0eb0*/  @P3 BRA `(.L_x_33) ;  /* 0x0000000000243947 */ /* 0x000fea0003800000 */
[----:B---34-:R-:W3:Y:S01]  /*0ec0*/  LDS R2, [UR8+0x8] ;  /* 0x00000808ff027984 */ /* 0x018ee20008000800 */
[----:B------:R-:W-:-:S05]  /*0ed0*/  IMAD.MOV.U32 R3, RZ, RZ, 0x6000 ;  /* 0x00006000ff037424 */ /* 0x000fca00078e00ff */
[----:B---3--:R-:W-:-:S04]  /*0ee0*/  LOP3.LUT R2, R2, 0x6000, R3, 0xd8, !PT ;  /* 0x0000600002027812 */ /* 0x008fc800078ed803 */
[----:B------:R-:W-:-:S05]  /*0ef0*/  LOP3.LUT R2, R2, 0x400000, RZ, 0xb8, !PT ;  /* 0x0040000002027812 */ /* 0x000fca00078eb8ff */
[----:B------:R3:W-:Y:S02]  /*0f00*/  STS [UR8+0x8], R2 ;  /* 0x00000802ff007988 */ /* 0x0007e40008000808 */
.L_x_32:
[----:B------:R-:W-:Y:S05]  /*0f10*/  BSYNC.RELIABLE B2 ;  /* 0x0000000000027941 */ /* 0x000fea0003800100 */
.L_x_29:
[----:B---345:R-:W3:Y:S02]  /*0f20*/  @!P3 LDS R2, [UR8+0x8] ;  /* 0x00000808ff02b984 */ /* 0x038ee40008000800 */
[----:B---3--:R-:W-:-:S05]  /*0f30*/  @!P3 LOP3.LUT R2, R2, 0x8000, RZ, 0xb8, !PT ;  /* 0x000080000202b812 */ /* 0x008fca00078eb8ff */
[----:B------:R5:W-:Y:S02]  /*0f40*/  @!P3 STS [UR8+0x8], R2 ;  /* 0x00000802ff00b988 */ /* 0x000be40008000808 */
.L_x_33:
[----:B------:R-:W-:Y:S05]  /*0f50*/  BSYNC.RECONVERGENT B3 ;  /* 0x0000000000037941 */ /* 0x000fea0003800200 */
.L_x_28:
[----:B------:R-:W-:Y:S05]  /*0f60*/  WARPSYNC.ALL ;  /* 0x0000000000007948 */ /* 0x000fea0003800000 */
[----:B------:R-:W-:Y:S01]  /*0f70*/  NOP ;  /* 0x0000000000007918 */ /* 0x000fe20000000000 */
[----:B------:R-:W-:-:S04]  /*0f80*/  UIADD3 UR5, UPT, UPT, UR4, 0x80, URZ ;  /* 0x0000008004057890 */ /* 0x000fc8000fffe0ff */
[----:B------:R-:W-:-:S04]  /*0f90*/  UIADD3 UR26, UP0, UPT, UR5, UR20, URZ ;  /* 0x00000014051a7290 */ /* 0x000fc8000ff1e0ff */
[----:B------:R-:W-:Y:S01]  /*0fa0*/  ULEA.HI.X.SX32 UR27, UR5, UR21, 0x1, UP0 ;  /* 0x00000015051b7291 */ /* 0x000fe200080f0eff */
[----:B------:R-:W-:Y:S11]  /*0fb0*/  @P0 BRA `(.L_x_34) ;  /* 0x0000000000300947 */ /* 0x000ff60003800000 */
[----:B---345:R-:W3:Y:S01]  /*0fc0*/  S2R R2, SR_LANEID ;  /* 0x0000000000027919 */ /* 0x038ee20000000000 */
[----:B------:R-:W-:Y:S05]  /*0fd0*/  WARPSYNC.ALL ;  /* 0x0000000000007948 */ /* 0x000fea0003800000 */
[----:B------:R-:W-:Y:S01]  /*0fe0*/  NOP ;  /* 0x0000000000007918 */ /* 0x000fe20000000000 */
[----:B---3--:R-:W-:-:S05]  /*0ff0*/  IMAD.SHL.U32 R6, R2, 0x4, RZ ;  /* 0x0000000402067824 */ /* 0x008fca00078e00ff */
[----:B------:R-:W3:Y:S01]  /*1000*/  LDS R7, [R6+UR8] ;  /* 0x0000000806077984 */ /* 0x000ee20008000800 */
[----:B------:R-:W-:-:S05]  /*1010*/  IADD3 R2, P1, PT, R6, UR26, RZ ;  /* 0x0000001a06027c10 */ /* 0x000fca000ff3e0ff */
[----:B------:R-:W-:-:S05]  /*1020*/  IMAD.X R3, RZ, RZ, UR27, P1 ;  /* 0x0000001bff037e24 */ /* 0x000fca00088e06ff */
[----:B---3--:R3:W4:Y:S01]  /*1030*/  ATOMG.E.EXCH.STRONG.GPU PT, RZ, [R2], R7 ;  /* 0x0000000702ff73a8 */ /* 0x00872200041ee100 */
[----:B------:R-:W-:-:S04]  /*1040*/  DEPBAR {5,4,3,2,1,0} ;  /* 0x0000003f0000791a */ /* 0x000fc80000000000 */
[----:B------:R-:W5:Y:S02]  /*1050*/  CCTL.E.C.LDCU.IV.DEEP [UR26] ;  /* 0x000000001a007540 */ /* 0x000f640009c08000 */
[----:B-----5:R3:W-:Y:S01]  /*1060*/  UTMACCTL.IV [UR26] ;  /* 0x000000001a0079b9 */ /* 0x0207e20008000000 */
[----:B------:R-:W-:Y:S01]  /*1070*/  NOP ;  /* 0x0000000000007918 */ /* 0x000fe20000000000 */
.L_x_34:
[----:B------:R-:W-:Y:S05]  /*1080*/  @P0 BRA `(.L_x_35) ;  /* 0x00000000000c0947 */ /* 0x000fea0003800000 */
[----:B------:R0:W-:Y:S01]  /*1090*/  UTMACMDFLUSH ;  /* 0x00000000000079b7 */ /* 0x0001e20000000000 */
[----:B------:R-:W-:Y:S05]  /*10a0*/  @P0 BRA `(.L_x_35) ;  /* 0x0000000000040947 */ /* 0x000fea0003800000 */
[----:B------:R-:W-:-:S04]  /*10b0*/  DEPBAR.LE SB0, 0x0 ;  /* 0x000080000000791a */ /* 0x000fc80000000000 */
.L_x_35:
[----:B------:R-:W-:Y:S05]  /*10c0*/  WARPSYNC.ALL ;  /* 0x0000000000007948 */ /* 0x000fea0003800000 */
[----:B------:R-:W-:Y:S01]  /*10d0*/  NOP ;  /* 0x0000000000007918 */ /* 0x000fe20000000000 */
[----:B----4-:R-:W-:Y:S06]  /*10e0*/  BAR.SYNC.DEFER_BLOCKING 0x0 ;  /* 0x0000000000007b1d */ /* 0x010fec0000010000 */
[----:B------:R-:W-:Y:S02]  /*10f0*/  BSSY.RECONVERGENT B3, `(.L_x_36) ;  /* 0x000000b000037945 */ /* 0x000fe40003800200 */
[----:B------:R-:W-:Y:S06]  /*1100*/  BAR.SYNC.DEFER_BLOCKING 0x0 ;  /* 0x0000000000007b1d */ /* 0x000fec0000010000 */
[----:B------:R4:W-:Y:S01]  /*1110*/  @!P0 STS [R11], RZ ;  /* 0x000000ff0b008388 */ /* 0x0009e20000000800 */
[----:B------:R-:W-:Y:S01]  /*1120*/  NOP ;  /* 0x0000000000007918 */ /* 0x000fe20000000000 */
[----:B------:R-:W-:Y:S05]  /*1130*/  @P3 BRA `(.L_x_37) ;  /* 0x0000000000183947 */ /* 0x000fea0003800000 */
[----:B---3-5:R-:W3:Y:S01]  /*1140*/  LDS R2, [UR8+0x8] ;  /* 0x00000808ff027984 */ /* 0x028ee20008000800 */
[----:B------:R-:W5:Y:S01]  /*1150*/  LDC.64 R6, c[0x0][0x390] ;  /* 0x0000e400ff067b82 */ /* 0x000f620000000a00 */
[----:B------:R-:W-:Y:S02]  /*1160*/  IMAD.MOV.U32 R3, RZ, RZ, 0x70 ;  /* 0x00000070ff037424 */ /* 0x000fe400078e00ff */
[----:B-----5:R5:W-:Y:S03]  /*1170*/  STS.64 [UR8], R6 ;  /* 0x00000006ff007988 */ /* 0x020be60008000a08 */
[----:B---3--:R-:W-:-:S05]  /*1180*/  LOP3.LUT R2, R2, 0x10, R3, 0xd8, !PT ;  /* 0x0000001002027812 */ /* 0x008fca00078ed803 */
[----:B------:R5:W-:Y:S02]  /*1190*/  STS [UR8+0x8], R2 ;  /* 0x00000802ff007988 */ /* 0x000be40008000808 */
.L_x_37:
[----:B---3--:R-:W-:Y:S05]  /*11a0*/  BSYNC.RECONVERGENT B3 ;  /* 0x0000000000037941 */ /* 0x008fea0003800200 */
.L_x_36:
[----:B------:R-:W-:Y:S04]  /*11b0*/  BSSY.RECONVERGENT B4, `(.L_x_38) ;  /* 0x0000011000047945 */ /* 0x000fe80003800200 */
[----:B------:R-:W-:Y:S04]  /*11c0*/  BSSY.RELIABLE B3, `(.L_x_39) ;  /* 0x000000e000037945 */ /* 0x000fe80003800100 */
[----:B------:R-:W-:Y:S05]  /*11d0*/  @P3 BRA `(.L_x_40) ;  /* 0x0000000000243947 */ /* 0x000fea0003800000 */
[----:B-----5:R-:W3:Y:S01]  /*11e0*/  LDS R2, [UR8+0x34] ;  /* 0x00003408ff027984 */ /* 0x020ee20008000800 */
[----:B------:R-:W-:-:S05]  /*11f0*/  IMAD.MOV.U32 R3, RZ, RZ, 0x3f000000 ;  /* 0x3f000000ff037424 */ /* 0x000fca00078e00ff */
[----:B---3--:R-:W-:-:S05]  /*1200*/  LOP3.LUT R2, R2, 0xff000000, R3, 0xb8, !PT ;  /* 0xff00000002027812 */ /* 0x008fca00078eb803 */
[----:B------:R3:W-:Y:S01]  /*1210*/  STS [UR8+0x34], R2 ;  /* 0x00003402ff007988 */ /* 0x0007e20008000808 */
[----:B------:R-:W-:Y:S05]  /*1220*/  @P3 BRA `(.L_x_41) ;  /* 0x00000000001c3947 */ /* 0x000fea0003800000 */
[----:B---3--:R-:W3:Y:S01]  /*1230*/  LDS R2, [UR8+0x38] ;  /* 0x00003808ff027984 */ /* 0x008ee20008000800 */
[----:B------:R-:W-:-:S05]  /*1240*/  IMAD.MOV.U32 R3, RZ, RZ, 0x3f ;  /* 0x0000003fff037424 */ /* 0x000fca00078e00ff */
[----:B---3--:R-:W-:-:S05]  /*1250*/  LOP3.LUT R2, R2, 0xff, R3, 0xb8, !PT ;  /* 0x000000ff02027812 */ /* 0x008fca00078eb803 */
[----:B------:R3:W-:Y:S02]  /*1260*/  STS [UR8+0x38], R2 ;  /* 0x00003802ff007988 */ /* 0x0007e40008000808 */
.L_x_40:
[----:B------:R-:W-:Y:S05]  /*1270*/  @P3 BREAK.RELIABLE B3 ;  /* 0x0000000000033942 */ /* 0x000fea0003800100 */
[----:B------:R-:W-:Y:S05]  /*1280*/  @P3 BRA `(.L_x_42) ;  /* 0x00000000000c3947 */ /* 0x000fea0003800000 */
[----:B------:R2:W-:Y:S02]  /*1290*/  STS [UR8+0x20], R5 ;  /* 0x00002005ff007988 */ /* 0x0005e40008000808 */
.L_x_41:
[----:B------:R-:W-:Y:S05]  /*12a0*/  BSYNC.RELIABLE B3 ;  /* 0x0000000000037941 */ /* 0x000fea0003800100 */
.L_x_39:
[----:B------:R2:W-:Y:S02]  /*12b0*/  @!P3 STS [UR8+0x24], R4 ;  /* 0x00002404ff00b988 */ /* 0x0005e40008000808 */
.L_x_42:
[----:B------:R-:W-:Y:S05]  /*12c0*/  BSYNC.RECONVERGENT B4 ;  /* 0x0000000000047941 */ /* 0x000fea0003800200 */
.L_x_38:
[----:B------:R-:W-:Y:S05]  /*12d0*/  WARPSYNC.ALL ;  /* 0x0000000000007948 */ /* 0x000fea0003800000 */
[----:B------:R-:W-:Y:S01]  /*12e0*/  NOP ;  /* 0x0000000000007918 */ /* 0x000fe20000000000 */
[----:B------:R-:W-:Y:S04]  /*12f0*/  BSSY.RECONVERGENT B4, `(.L_x_43) ;  /* 0x000000e000047945 */ /* 0x000fe80003800200 */
[----:B------:R-:W-:Y:S05]  /*1300*/  @P3 BRA `(.L_x_44) ;  /* 0x0000000000303947 */ /* 0x000fea0003800000 */
[----:B------:R-:W2:Y:S02]  /*1310*/  LDS R3, [UR8+0x34] ;  /* 0x00003408ff037984 */ /* 0x000ea40008000800 */
[----:B--2---:R-:W2:Y:S02]  /*1320*/  LDC.64 R4, c[0x0][0x3b8] ;  /* 0x0000ee00ff047b82 */ /* 0x004ea40000000a00 */
[----:B---3-5:R-:W3:Y:S01]  /*1330*/  LDS R2, [UR8+0x1c] ;  /* 0x00001c08ff027984 */ /* 0x028ee20008000800 */
[C---:B--2---:R-:W-:Y:S01]  /*1340*/  SHF.L.U64.HI R5, R4.reuse, 0x1, R5 ;  /* 0x0000000104057819 */ /* 0x044fe20000010205 */
[----:B------:R-:W-:-:S03]  /*1350*/  IMAD.SHL.U32 R4, R4, 0x2, RZ ;  /* 0x0000000204047824 */ /* 0x000fc600078e00ff */
[--C-:B------:R-:W-:Y:S02]  /*1360*/  SHF.R.U32.HI R7, RZ, 0x4, R5.reuse ;  /* 0x00000004ff077819 */ /* 0x100fe40000011605 */
[----:B------:R-:W-:-:S05]  /*1370*/  SHF.R.U64 R4, R4, 0x4, R5 ;  /* 0x0000000404047819 */ /* 0x000fca0000001205 */
[----:B------:R2:W-:Y:S01]  /*1380*/  STS [UR8+0xc], R4 ;  /* 0x00000c04ff007988 */ /* 0x0005e20008000808 */
[----:B------:R-:W-:Y:S02]  /*1390*/  LOP3.LUT R3, R3, 0x7, RZ, 0xb8, !PT ;  /* 0x0000000703037812 */ /* 0x000fe400078eb8ff */
[----:B---3--:R-:W-:-:S03]  /*13a0*/  LOP3.LUT R2, R2, 0xf, R7, 0xb8, !PT ;  /* 0x0000000f02027812 */ /* 0x008fc600078eb807 */
[----:B------:R2:W-:Y:S04]  /*13b0*/  STS [UR8+0x34], R3 ;  /* 0x00003403ff007988 */ /* 0x0005e80008000808 */
[----:B------:R2:W-:Y:S02]  /*13c0*/  STS [UR8+0x1c], R2 ;  /* 0x00001c02ff007988 */ /* 0x0005e40008000808 */
.L_x_44:
[----:B------:R-:W-:Y:S05]  /*13d0*/  BSYNC.RECONVERGENT B4 ;  /* 0x0000000000047941 */ /* 0x000fea0003800200 */
.L_x_43:
[----:B------:R-:W-:Y:S04]  /*13e0*/  BSSY.RECONVERGENT B5, `(.L_x_45) ;  /* 0x000001a000057945 */ /* 0x000fe80003800200 */
[----:B------:R-:W-:Y:S04]  /*13f0*/  BSSY.RELIABLE B4, `(.L_x_46) ;  /* 0x0000015000047945 */ /* 0x000fe80003800100 */
[----:B------:R-:W-:Y:S05]  /*1400*/  @P3 BRA `(.L_x_47) ;  /* 0x0000000000203947 */ /* 0x000fea0003800000 */
[----:B--23-5:R-:W2:Y:S02]  /*1410*/  LDS R2, [UR8+0x34] ;  /* 0x00003408ff027984 */ /* 0x02cea40008000800 */
[----:B--2---:R-:W-:-:S05]  /*1420*/  LOP3.LUT R2, R2, 0x38, RZ, 0xb8, !PT ;  /* 0x0000003802027812 */ /* 0x004fca00078eb8ff */
[----:B------:R2:W-:Y:S01]  /*1430*/  STS [UR8+0x34], R2 ;  /* 0x00003402ff007988 */ /* 0x0005e20008000808 */
[----:B------:R-:W-:Y:S05]  /*1440*/  @P3 BRA `(.L_x_48) ;  /* 0x0000000000203947 */ /* 0x000fea0003800000 */
[----:B--2---:R-:W2:Y:S01]  /*1450*/  LDS R2, [UR8+0x8] ;  /* 0x00000808ff027984 */ /* 0x004ea20008000800 */
[----:B------:R-:W-:-:S05]  /*1460*/  IMAD.MOV.U32 R3, RZ, RZ, 0x780 ;  /* 0x00000780ff037424 */ /* 0x000fca00078e00ff */
[----:B--2---:R-:W-:-:S05]  /*1470*/  LOP3.LUT R2, R2, 0x500, R3, 0xd8, !PT ;  /* 0x0000050002027812 */ /* 0x004fca00078ed803 */
[----:B------:R2:W-:Y:S02]  /*1480*/  STS [UR8+0x8], R2 ;  /* 0x00000802ff007988 */ /* 0x0005e40008000808 */
.L_x_47:
[----:B------:R-:W-:Y:S05]  /*1490*/  @P3 BRA `(.L_x_49) ;  /* 0x0000000000283947 */ /* 0x000fea0003800000 */
[----:B--23-5:R-:W2:Y:S02]  /*14a0*/  LDS R2, [UR8+0x8] ;  /* 0x00000808ff027984 */ /* 0x02cea40008000800 */
[----:B--2---:R-:W-:-:S05]  /*14b0*/  LOP3.LUT R2, R2, 0x1800, RZ, 0xb8, !PT ;  /* 0x0000180002027812 */ /* 0x004fca00078eb8ff */
[----:B------:R3:W-:Y:S02]  /*14c0*/  STS [UR8+0x8], R2 ;  /* 0x00000802ff007988 */ /* 0x0007e40008000808 */
.L_x_48:
[----:B------:R-:W-:Y:S05]  /*14d0*/  @P3 BREAK.RELIABLE B4 ;  /* 0x0000000000043942 */ /* 0x000fea0003800100 */
[----:B------:R-:W-:Y:S05]  /*14e0*/  @P3 BRA `(.L_x_50) ;  /* 0x0000000000243947 */ /* 0x000fea0003800000 */
[----:B--23--:R-:W2:Y:S01]  /*14f0*/  LDS R2, [UR8+0x8] ;  /* 0x00000808ff027984 */ /* 0x00cea20008000800 */
[----:B------:R-:W-:-:S05]  /*1500*/  IMAD.MOV.U32 R3, RZ, RZ, 0x6000 ;  /* 0x00006000ff037424 */ /* 0x000fca00078e00ff */
[----:B--2---:R-:W-:-:S04]  /*1510*/  LOP3.LUT R2, R2, 0x6000, R3, 0xd8, !PT ;  /* 0x0000600002027812 */ /* 0x004fc800078ed803 */
[----:B------:R-:W-:-:S05]  /*1520*/  LOP3.LUT R2, R2, 0x400000, RZ, 0xb8, !PT ;  /* 0x0040000002027812 */ /* 0x000fca00078eb8ff */
[----:B------:R2:W-:Y:S02]  /*1530*/  STS [UR8+0x8], R2 ;  /* 0x00000802ff007988 */ /* 0x0005e40008000808 */
.L_x_49:
[----:B------:R-:W-:Y:S05]  /*1540*/  BSYNC.RELIABLE B4 ;  /* 0x0000000000047941 */ /* 0x000fea0003800100 */
.L_x_46:
[----:B--23-5:R-:W2:Y:S02]  /*1550*/  @!P3 LDS R2, [UR8+0x8] ;  /* 0x00000808ff02b984 */ /* 0x02cea40008000800 */
[----:B--2---:R-:W-:-:S05]  /*1560*/  @!P3 LOP3.LUT R2, R2, 0x8000, RZ, 0xb8, !PT ;  /* 0x000080000202b812 */ /* 0x004fca00078eb8ff */
[----:B------:R5:W-:Y:S02]  /*1570*/  @!P3 STS [UR8+0x8], R2 ;  /* 0x00000802ff00b988 */ /* 0x000be40008000808 */
.L_x_50:
[----:B------:R-:W-:Y:S05]  /*1580*/  BSYNC.RECONVERGENT B5 ;  /* 0x0000000000057941 */ /* 0x000fea0003800200 */
.L_x_45:
[----:B------:R-:W-:Y:S05]  /*1590*/  WARPSYNC.ALL ;  /* 0x0000000000007948 */ /* 0x000fea0003800000 */
[----:B------:R-:W-:Y:S01]  /*15a0*/  NOP ;  /* 0x0000000000007918 */ /* 0x000fe20000000000 */
[----:B------:R-:W-:-:S04]  /*15b0*/  UIADD3 UR4, UPT, UPT, UR4, 0x100, URZ ;  /* 0x0000010004047890 */ /* 0x000fc8000fffe0ff */
[----:B------:R-:W-:-:S04]  /*15c0*/  UIADD3 UR20, UP0, UPT, UR4, UR20, URZ ;  /* 0x0000001404147290 */ /* 0x000fc8000ff1e0ff */
[----:B------:R-:W-:Y:S01]  /*15d0*/  ULEA.HI.X.SX32 UR21, UR4, UR21, 0x1, UP0 ;  /* 0x0000001504157291 */ /* 0x000fe200080f0eff */
[----:B------:R-:W-:Y:S11]  /*15e0*/  @P0 BRA `(.L_x_51) ;  /* 0x0000000000300947 */ /* 0x000ff60003800000 */
[----:B--23-5:R-:W2:Y:S01]  /*15f0*/  S2R R2, SR_LANEID ;  /* 0x0000000000027919 */ /* 0x02cea20000000000 */
[----:B------:R-:W-:Y:S05]  /*1600*/  WARPSYNC.ALL ;  /* 0x0000000000007948 */ /* 0x000fea0003800000 */
[----:B------:R-:W-:Y:S01]  /*1610*/  NOP ;  /* 0x0000000000007918 */ /* 0x000fe20000000000 */
[----:B--2---:R-:W-:-:S05]  /*1620*/  IMAD.SHL.U32 R4, R2, 0x4, RZ ;  /* 0x0000000402047824 */ /* 0x004fca00078e00ff */
[----:B------:R-:W2:Y:S01]  /*1630*/  LDS R5, [R4+UR8] ;  /* 0x0000000804057984 */ /* 0x000ea20008000800 */
[----:B------:R-:W-:-:S05]  /*1640*/  IADD3 R2, P1, PT, R4, UR20, RZ ;  /* 0x0000001404027c10 */ /* 0x000fca000ff3e0ff */
[----:B------:R-:W-:-:S05]  /*1650*/  IMAD.X R3, RZ, RZ, UR21, P1 ;  /* 0x00000015ff037e24 */ /* 0x000fca00088e06ff */
[----:B--2---:R2:W3:Y:S01]  /*1660*/  ATOMG.E.EXCH.STRONG.GPU PT, RZ, [R2], R5 ;  /* 0x0000000502ff73a8 */ /* 0x0044e200041ee100 */
[----:B------:R-:W-:-:S04]  /*1670*/  DEPBAR {5,4,3,2,1,0} ;  /* 0x0000003f0000791a */ /* 0x000fc80000000000 */
[----:B------:R-:W5:Y:S02]  /*1680*/  CCTL.E.C.LDCU.IV.DEEP [UR20] ;  /* 0x0000000014007540 */ /* 0x000f640009c08000 */
[----:B-----5:R2:W-:Y:S01]  /*1690*/  UTMACCTL.IV [UR20] ;  /* 0x00000000140079b9 */ /* 0x0205e20008000000 */
[----:B------:R-:W-:Y:S01]  /*16a0*/  NOP ;  /* 0x0000000000007918 */ /* 0x000fe20000000000 */
.L_x_51:
[----:B------:R-:W-:Y:S05]  /*16b0*/  @P0 BRA `(.L_x_52) ;  /* 0x00000000000c0947 */ /* 0x000fea0003800000 */
[----:B------:R0:W-:Y:S01]  /*16c0*/  UTMACMDFLUSH ;  /* 0x00000000000079b7 */ /* 0x0001e20000000000 */
[----:B------:R-:W-:Y:S05]  /*16d0*/  @P0 BRA `(.L_x_52) ;  /* 0x0000000000040947 */ /* 0x000fea0003800000 */
[----:B------:R-:W-:-:S04]  /*16e0*/  DEPBAR.LE SB0, 0x0 ;  /* 0x000080000000791a */ /* 0x000fc80000000000 */
.L_x_52:
[----:B------:R-:W-:Y:S05]  /*16f0*/  WARPSYNC.ALL ;  /* 0x0000000000007948 */ /* 0x000fea0003800000 */
[----:B------:R-:W-:Y:S01]  /*1700*/  NOP ;  /* 0x0000000000007918 */ /* 0x000fe20000000000 */
[----:B---3--:R-:W-:Y:S01]  /*1710*/  BAR.SYNC.DEFER_BLOCKING 0x0 ;  /* 0x0000000000007b1d */ /* 0x008fe20000010000 */
[----:B--2--5:R-:W-:Y:S01]  /*1720*/  SHF.R.U32.HI R2, RZ, 0x5, R0 ;  /* 0x00000005ff027819 */ /* 0x024fe20000011600 */
[----:B------:R-:W-:-:S03]  /*1730*/  USHF.L.U32 UR15, UR15, 0x8, URZ ;  /* 0x000000080f0f7899 */ /* 0x000fc600080006ff */
[----:B------:R-:W-:Y:S01]  /*1740*/  R2UR UR22, R2 ;  /* 0x00000000021672ca */ /* 0x000fe200000e0000 */
[----:B------:R-:W-:Y:S01]  /*1750*/  VOTEU.ALL UP0, P3 ;  /* 0x0000000000ff7886 */ /* 0x000fe20001800000 */
[----:B------:R-:W-:Y:S01]  /*1760*/  UMOV UR4, 0x1 ;  /* 0x0000000100047882 */ /* 0x000fe20000000000 */
[----:B------:R-:W-:Y:S01]  /*1770*/  VOTEU.ALL UP1, P3 ;  /* 0x0000000000ff7886 */ /* 0x000fe20001820000 */
[----:B------:R-:W-:Y:S02]  /*1780*/  BSSY.RECONVERGENT B5, `(.L_x_53) ;  /* 0x0000018000057945 */ /* 0x000fe40003800200 */
[----:B------:R-:W-:-:S04]  /*1790*/  @!UP0 UIADD3 UR10, UPT, UPT, -UR4, 0x100000, URZ ;  /* 0x00100000040a8890 */ /* 0x000fc8000fffe1ff */
[----:B------:R-:W-:Y:S02]  /*17a0*/  @!UP0 USHF.L.U32 UR11, UR10, 0xb, URZ ;  /* 0x0000000b0a0b8899 */ /* 0x000fe400080006ff */
[----:B------:R-:W-:Y:S02]  /*17b0*/  @!UP0 USHF.L.U32 UR10, UR10, 0x1, URZ ;  /* 0x000000010a0a8899 */ /* 0x000fe400080006ff */
[----:B------:R-:W-:-:S04]  /*17c0*/  @!UP0 UIADD3 UR4, UPT, UPT, -UR4, 0x100000, URZ ;  /* 0x0010000004048890 */ /* 0x000fc8000fffe1ff */
[----:B------:R-:W-:Y:S02]  /*17d0*/  @!UP0 USHF.L.U32 UR5, UR4, 0xb, URZ ;  /* 0x0000000b04058899 */ /* 0x000fe400080006ff */
[----:B------:R-:W-:Y:S01]  /*17e0*/  @!UP0 USHF.L.U32 UR4, UR4, 0x1, URZ ;  /* 0x0000000104048899 */ /* 0x000fe200080006ff */
[----:B------:R-:W-:Y:S01]  /*17f0*/  VOTEU.ALL UP0, P3 ;  /* 0x0000000000ff7886 */ /* 0x000fe20001800000 */
[----:B------:R-:W2:Y:S04]  /*1800*/  FENCE.VIEW.ASYNC.S ;  /* 0x00000000000073c6 */ /* 0x000ea80000000000 */
[----:B--2---:R2:W3:Y:S06]  /*1810*/  @!UP0 SYNCS.EXCH.64 URZ, [UR8+0x1e000], UR10 ;  /* 0x01e0000a08ff85b2 */ /* 0x0044ec0008000100 */
[----:B------:R2:W3:Y:S02]  /*1820*/  @!UP1 SYNCS.EXCH.64 URZ, [UR8+0x1e020], UR4 ;  /* 0x01e0200408ff95b2 */ /* 0x0004e40008000100 */
[----:B---3--:R-:W-:Y:S06]  /*1830*/  BAR.SYNC.DEFER_BLOCKING 0x0 ;  /* 0x0000000000007b1d */ /* 0x008fec0000010000 */
[----:B------:R-:W-:Y:S05]  /*1840*/  @P3 BRA `(.L_x_54) ;  /* 0x00000000002c3947 */ /* 0x000fea0003800000 */
[----:B--2---:R-:W-:Y:S02]  /*1850*/  UMOV UR4, 0x1 ;  /* 0x0000000100047882 */ /* 0x004fe40000000000 */
[----:B------:R-:W-:-:S04]  /*1860*/  UIADD3 UR10, UPT, UPT, -UR4, 0x100000, URZ ;  /* 0x00100000040a7890 */ /* 0x000fc8000fffe1ff */
[----:B------:R-:W-:Y:S02]  /*1870*/  USHF.L.U32 UR11, UR10, 0xb, URZ ;  /* 0x0000000b0a0b7899 */ /* 0x000fe400080006ff */
[----:B------:R-:W-:Y:S02]  /*1880*/  USHF.L.U32 UR10, UR10, 0x1, URZ ;  /* 0x000000010a0a7899 */ /* 0x000fe400080006ff */
[----:B------:R-:W-:-:S04]  /*1890*/  UIADD3 UR4, UPT, UPT, -UR4, 0x100000, URZ ;  /* 0x0010000004047890 */ /* 0x000fc8000fffe1ff */
[----:B------:R-:W-:Y:S02]  /*18a0*/  USHF.L.U32 UR5, UR4, 0xb, URZ ;  /* 0x0000000b04057899 */ /* 0x000fe400080006ff */
[----:B------:R-:W-:Y:S01]  /*18b0*/  USHF.L.U32 UR4, UR4, 0x1, URZ ;  /* 0x0000000104047899 */ /* 0x000fe200080006ff */
[----:B------:R-:W2:Y:S03]  /*18c0*/  FENCE.VIEW.ASYNC.S ;  /* 0x00000000000073c6 */ /* 0x000ea60000000000 */
[----:B--2---:R3:W5:Y:S08]  /*18d0*/  SYNCS.EXCH.64 URZ, [UR8+0x1e008], UR10 ;  /* 0x01e0080a08ff75b2 */ /* 0x0047700008000100 */
[----:B------:R3:W2:Y:S02]  /*18e0*/  SYNCS.EXCH.64 URZ, [UR8+0x1e028], UR4 ;  /* 0x01e0280408ff75b2 */ /* 0x0006a40008000100 */
[----:B---3--:R-:W-:Y:S01]  /*18f0*/  NOP ;  /* 0x0000000000007918 */ /* 0x008fe20000000000 */
.L_x_54:
[----:B--2---:R-:W-:Y:S05]  /*1900*/  BSYNC.RECONVERGENT B5 ;  /* 0x0000000000057941 */ /* 0x004fea0003800200 */
.L_x_53:
[----:B-----5:R-:W-:Y:S01]  /*1910*/  BAR.SYNC.DEFER_BLOCKING 0x0 ;  /* 0x0000000000007b1d */ /* 0x020fe20000010000 */
[----:B------:R-:W-:Y:S01]  /*1920*/  UIADD3 UR12, UPT, UPT, UR8, 0x1e020, URZ ;  /* 0x0001e020080c7890 */ /* 0x000fe2000fffe0ff */
[----:B------:R-:W-:Y:S01]  /*1930*/  ISETP.GE.AND P0, PT, R13, 0x1, PT ;  /* 0x000000010d00780c */ /* 0x000fe20003f06270 */
[----:B------:R-:W-:-:S03]  /*1940*/  USHF.L.U32 UR19, UR7, 0x6, URZ ;  /* 0x0000000607137899 */ /* 0x000fc600080006ff */
[----:B------:R-:W-:Y:S04]  /*1950*/  BSSY.RECONVERGENT B5, `(.L_x_55) ;  /* 0x000000d000057945 */ /* 0x000fe80003800200 */
[----:B------:R-:W-:Y:S05]  /*1960*/  @P3 BRA `(.L_x_56) ;  /* 0x00000000002c3947 */ /* 0x000fea0003800000 */
[----:B------:R-:W-:Y:S02]  /*1970*/  UMOV UR4, 0x1 ;  /* 0x0000000100047882 */ /* 0x000fe40000000000 */
[----:B------:R-:W-:-:S04]  /*1980*/  UIADD3 UR10, UPT, UPT, -UR4, 0x100000, URZ ;  /* 0x00100000040a7890 */ /* 0x000fc8000fffe1ff */
[----:B------:R-:W-:Y:S02]  /*1990*/  USHF.L.U32 UR11, UR10, 0xb, URZ ;  /* 0x0000000b0a0b7899 */ /* 0x000fe400080006ff */
[----:B------:R-:W-:Y:S02]  /*19a0*/  USHF.L.U32 UR10, UR10, 0x1, URZ ;  /* 0x000000010a0a7899 */ /* 0x000fe400080006ff */
[----:B------:R-:W-:-:S04]  /*19b0*/  UIADD3 UR4, UPT, UPT, -UR4, 0x100000, URZ ;  /* 0x0010000004047890 */ /* 0x000fc8000fffe1ff */
[----:B------:R-:W-:Y:S02]  /*19c0*/  USHF.L.U32 UR5, UR4, 0xb, URZ ;  /* 0x0000000b04057899 */ /* 0x000fe400080006ff */
[----:B------:R-:W-:Y:S01]  /*19d0*/  USHF.L.U32 UR4, UR4, 0x1, URZ ;  /* 0x0000000104047899 */ /* 0x000fe200080006ff */
[----:B------:R-:W2:Y:S03]  /*19e0*/  FENCE.VIEW.ASYNC.S ;  /* 0x00000000000073c6 */ /* 0x000ea60000000000 */
[----:B--2---:R2:W3:Y:S08]  /*19f0*/  SYNCS.EXCH.64 URZ, [UR8+0x1e010], UR10 ;  /* 0x01e0100a08ff75b2 */ /* 0x0044f00008000100 */
[----:B------:R2:W5:Y:S01]  /*1a00*/  SYNCS.EXCH.64 URZ, [UR8+0x1e030], UR4 ;  /* 0x01e0300408ff75b2 */ /* 0x0005620008000100 */
[----:B------:R-:W-:Y:S01]  /*1a10*/  NOP ;  /* 0x0000000000007918 */ /* 0x000fe20000000000 */
.L_x_56:
[----:B--2---:R-:W-:Y:S05]  /*1a20*/  BSYNC.RECONVERGENT B5 ;  /* 0x0000000000057941 */ /* 0x004fea0003800200 */
.L_x_55:
[----:B------:R-:W-:Y:S05]  /*1a30*/  @!P0 BRA `(.L_x_57) ;  /* 0x0000000800748947 */ /* 0x000fea0003800000 */
[----:B---3-5:R-:W-:Y:S01]  /*1a40*/  BAR.SYNC.DEFER_BLOCKING 0x0 ;  /* 0x0000000000007b1d */ /* 0x028fe20000010000 */
[----:B------:R-:W-:Y:S01]  /*1a50*/  ELECT P1, URZ, PT ;  /* 0x0000000000ff782f */ /* 0x000fe20003820000 */
[----:B------:R-:W-:Y:S01]  /*1a60*/  @!P3 IMAD.MOV.U32 R2, RZ, RZ, 0xa000 ;  /* 0x0000a000ff02b424 */ /* 0x000fe200078e00ff */
[----:B------:R-:W-:Y:S02]  /*1a70*/  UIADD3 UR16, UPT, UPT, UR8, 0x18000, URZ ;  /* 0x0001800008107890 */ /* 0x000fe4000fffe0ff */
[----:B------:R-:W-:Y:S02]  /*1a80*/  ISETP.LT.U32.AND P1, PT, R10, 0x20, P1 ;  /* 0x000000200a00780c */ /* 0x000fe40000f21070 */
[----:B------:R-:W-:Y:S01]  /*1a90*/  ELECT P0, URZ, PT ;  /* 0x0000000000ff782f */ /* 0x000fe20003800000 */
[----:B------:R-:W-:-:S03]  /*1aa0*/  UMOV UR11, UR15 ;  /* 0x0000000f000b7c82 */ /* 0x000fc60008000000 */
[----:B------:R-:W-:-:S07]  /*1ab0*/  ISETP.LT.U32.AND P0, PT, R10, 0x20, P0 ;  /* 0x000000200a00780c */ /* 0x000fce0000701070 */
[----:B------:R-:W-:Y:S01]  /*1ac0*/  VOTEU.ANY UP0, P1 ;  /* 0x0000000000ff7886 */ /* 0x000fe20000800100 */
[----:B------:R-:W-:-:S04]  /*1ad0*/  VOTEU.ANY UP2, P1 ;  /* 0x0000000000ff7886 */ /* 0x000fc80000840100 */
[----:B------:R-:W-:Y:S02]  /*1ae0*/  @UP0 UIADD3 UR17, UPT, UPT, UR8, 0x1e000, URZ ;  /* 0x0001e00008110890 */ /* 0x000fe4000fffe0ff */
[----:B------:R2:W-:Y:S01]  /*1af0*/  @!P3 SYNCS.ARRIVE.TRANS64 RZ, [UR8+0x1e000], R2 ;  /* 0x01e00002ffffb9a7 */ /* 0x0005e20008000008 */
[----:B------:R-:W-:Y:S01]  /*1b00*/  @UP0 UMOV UR18, URZ ;  /* 0x000000ff00120c82 */ /* 0x000fe20008000000 */
[----:B------:R-:W-:Y:S01]  /*1b10*/  BAR.SYNC.DEFER_BLOCKING 0x0 ;  /* 0x0000000000007b1d */ /* 0x000fe20000010000 */
[----:B------:R-:W-:-:S05]  /*1b20*/  UISETP.NE.U32.AND UP0, UPT, UR22, URZ, UPT ;  /* 0x000000ff1600728c */ /* 0x000fca000bf05070 */
[----:B------:R-:W-:Y:S01]  /*1b30*/  VOTEU.ANY UP1, P0 ;  /* 0x0000000000ff7886 */ /* 0x000fe20000020100 */
[----:B------:R-:W-:-:S04]  /*1b40*/  VOTEU.ANY UP3, P0 ;  /* 0x0000000000ff7886 */ /* 0x000fc80000060100 */
[----:B------:R-:W-:Y:S01]  /*1b50*/  @UP1 UIADD3 UR9, UPT, UPT, UR8, 0x1e000, URZ ;  /* 0x0001e00008091890 */ /* 0x000fe2000fffe0ff */
[----:B------:R-:W-:Y:S01]  /*1b60*/  @UP1 UMOV UR10, URZ ;  /* 0x000000ff000a1c82 */ /* 0x000fe20008000000 */
[----:B------:R2:W-:Y:S01]  /*1b70*/  @UP2 UTMALDG.2D [UR16], [UR24] ;  /* 0x00000010180025b4 */ /* 0x0005e20008008000 */
[----:B------:R3:W-:Y:S06]  /*1b80*/  MEMBAR.ALL.CTA ;  /* 0x0000000000007992 */ /* 0x0007ec0000008000 */
[----:B---3--:R-:W3:Y:S02]  /*1b90*/  FENCE.VIEW.ASYNC.S ;  /* 0x00000000000073c6 */ /* 0x008ee40000000000 */
[----:B---3--:R-:W-:Y:S06]  /*1ba0*/  BAR.SYNC.DEFER_BLOCKING 0x0 ;  /* 0x0000000000007b1d */ /* 0x008fec0000010000 */
[----:B------:R2:W-:Y:S02]  /*1bb0*/  @UP3 UTMALDG.2D [UR8], [UR26] ;  /* 0x000000081a0035b4 */ /* 0x0005e40008008000 */
[----:B------:R-:W-:Y:S06]  /*1bc0*/  BAR.SYNC.DEFER_BLOCKING 0x0 ;  /* 0x0000000000007b1d */ /* 0x000fec0000010000 */
[----:B------:R-:W3:Y:S02]  /*1bd0*/  SYNCS.PHASECHK.TRANS64.TRYWAIT P0, [UR8+0x1e000], RZ ;  /* 0x01e000ffff0075a7 */ /* 0x000ee40008001108 */
[----:B--23--:R-:W-:Y:S05]  /*1be0*/  @!P0 BRA `(.L_x_58) ;  /* 0x0000001000c08947 */ /* 0x00cfea0003800000 */
.L_x_74:
[----:B------:R-:W-:Y:S05]  /*1bf0*/  BRA.U UP0, `(.L_x_59) ;  /* 0x0000000100747547 */ /* 0x000fea000b800000 */
[----:B------:R-:W-:Y:S02]  /*1c00*/  USHF.R.U32.HI UR6, URZ, 0x4, UR16 ;  /* 0x00000004ff067899 */ /* 0x000fe40008011610 */
[----:B------:R-:W-:Y:S02]  /*1c10*/  USHF.R.U32.HI UR10, URZ, 0x4, UR8 ;  /* 0x00000004ff0a7899 */ /* 0x000fe40008011608 */
[----:B------:R-:W-:Y:S02]  /*1c20*/  USGXT.U32 UR6, UR6, 0xe ;  /* 0x0000000e0606789a */ /* 0x000fe40008000000 */
[----:B------:R-:W-:Y:S02]  /*1c30*/  USGXT.U32 UR10, UR10, 0xe ;  /* 0x0000000e0a0a789a */ /* 0x000fe40008000000 */
[----:B------:R-:W-:Y:S02]  /*1c40*/  UIADD3 UR34, UP0, UPT, UR6, 0x2, URZ ;  /* 0x0000000206227890 */ /* 0x000fe4000ff1e0ff */
[----:B------:R-:W-:Y:S01]  /*1c50*/  UIADD3 UR32, UP1, UPT, UR10, 0x2, URZ ;  /* 0x000000020a207890 */ /* 0x000fe2000ff3e0ff */
[----:B------:R-:W-:Y:S01]  /*1c60*/  UMOV UR4, URZ ;  /* 0x000000ff00047c82 */ /* 0x000fe20008000000 */
[----:B------:R-:W-:Y:S01]  /*1c70*/  UMOV UR5, URZ ;  /* 0x000000ff00057c82 */ /* 0x000fe20008000000 */
[----:B------:R-:W-:-:S02]  /*1c80*/  UIADD3.X UR35, UPT, UPT, UR4, 0x40004040, URZ, UP0, !UPT ;  /* 0x4000404004237890 */ /* 0x000fc400087fe4ff */
[----:B------:R-:W-:Y:S02]  /*1c90*/  UIADD3.X UR33, UPT, UPT, UR5, 0x40004040, URZ, UP1, !UPT ;  /* 0x4000404005217890 */ /* 0x000fe40008ffe4ff */
[----:B------:R-:W-:Y:S02]  /*1ca0*/  UIADD3.64 UR4, UPT, UPT, UR34, 0x2, URZ ;  /* 0x0000000222047897 */ /* 0x000fe4000fffe0ff */
[----:B------:R-:W-:Y:S02]  /*1cb0*/  UIADD3.64 UR16, UPT, UPT, UR32, 0x2, URZ ;  /* 0x0000000220107897 */ /* 0x000fe4000fffe0ff */
[----:B------:R-:W-:Y:S02]  /*1cc0*/  UIADD3.64 UR28, UPT, UPT, UR34, 0x4, URZ ;  /* 0x00000004221c7897 */ /* 0x000fe4000fffe0ff */
[----:B------:R-:W-:Y:S01]  /*1cd0*/  UIADD3.64 UR30, UPT, UPT, UR32, 0x4, URZ ;  /* 0x00000004201e7897 */ /* 0x000fe2000fffe0ff */
[----:B------:R-:W-:Y:S01]  /*1ce0*/  UMOV UR36, 0x0 ;  /* 0x0000000000247882 */ /* 0x000fe20000000000 */
[----:B------:R-:W-:Y:S01]  /*1cf0*/  UMOV UR37, 0x4400490 ;  /* 0x0440049000257882 */ /* 0x000fe20000000000 */
[----:B------:R-:W-:Y:S01]  /*1d00*/  UMOV UR7, 0x40004040 ;  /* 0x4000404000077882 */ /* 0x000fe20000000000 */
[----:B------:R-:W-:Y:S01]  /*1d10*/  UMOV UR11, 0x40004040 ;  /* 0x40004040000b7882 */ /* 0x000fe20000000000 */
[----:B------:R-:W-:Y:S01]  /*1d20*/  UMOV UR38, 0x0 ;  /* 0x0000000000267882 */ /* 0x000fe20000000000 */
[----:B------:R-:W-:Y:S01]  /*1d30*/  UMOV UR39, 0x4400490 ;  /* 0x0440049000277882 */ /* 0x000fe20000000000 */
[----:B------:R-:W-:Y:S01]  /*1d40*/  UMOV UR40, 0x0 ;  /* 0x0000000000287882 */ /* 0x000fe20000000000 */
[----:B------:R-:W-:Y:S01]  /*1d50*/  UMOV UR41, 0x4400490 ;  /* 0x0440049000297882 */ /* 0x000fe20000000000 */
[----:B------:R2:W-:Y:S01]  /*1d60*/  UTCHMMA gdesc[UR6], gdesc[UR10], tmem[UR23], tmem[UR36], idesc[UR37], !UPT ;  /* 0x00ff240a060075ea */ /* 0x0005e2000f800017 */
[----:B------:R-:W-:Y:S01]  /*1d70*/  UMOV UR42, 0x0 ;  /* 0x00000000002a7882 */ /* 0x000fe20000000000 */
[----:B------:R-:W-:Y:S01]  /*1d80*/  UMOV UR43, 0x4400490 ;  /* 0x04400490002b7882 */ /* 0x000fe20000000000 */
[----:B------:R2:W-:Y:S01]  /*1d90*/  UTCHMMA gdesc[UR34], gdesc[UR32], tmem[UR23], tmem[UR38], idesc[UR39], UPT ;  /* 0x00ff2620220075ea */ /* 0x0005e2000b800017 */
[----:B------:R2:W-:Y:S01]  /*1da0*/  UTCHMMA gdesc[UR4], gdesc[UR16], tmem[UR23], tmem[UR40], idesc[UR41], UPT ;  /* 0x00ff2810040075ea */ /* 0x0005e2000b800017 */
[----:B------:R2:W-:Y:S01]  /*1db0*/  UTCHMMA gdesc[UR28], gdesc[UR30], tmem[UR23], tmem[UR42], idesc[UR43], UPT ;  /* 0x00ff2a1e1c0075ea */ /* 0x0005e2000b800017 */
[----:B------:R-:W-:Y:S01]  /*1dc0*/  NOP ;  /* 0x0000000000007918 */ /* 0x000fe20000000000 */
.L_x_59:
[----:B------:R-:W-:Y:S01]  /*1dd0*/  ELECT P0, URZ, PT ;  /* 0x0000000000ff782f */ /* 0x000fe20003800000 */
[----:B--2---:R-:W-:Y:S01]  /*1de0*/  UMOV UR4, UR12 ;  /* 0x0000000c00047c82 */ /* 0x004fe20008000000 */
[----:B------:R-:W-:Y:S02]  /*1df0*/  UMOV UR5, URZ ;  /* 0x000000ff00057c82 */ /* 0x000fe40008000000 */
[----:B------:R-:W-:-:S13]  /*1e00*/  ISETP.LT.U32.AND P0, PT, R10, 0x20, P0 ;  /* 0x000000200a00780c */ /* 0x000fda0000701070 */
[----:B------:R-:W-:Y:S01]  /*1e10*/  VOTEU.ANY UP0, P0 ;  /* 0x0000000000ff7886 */ /* 0x000fe20000000100 */
[----:B------:R-:W-:Y:S01]  /*1e20*/  VOTEU.ANY UP1, P0 ;  /* 0x0000000000ff7886 */ /* 0x000fe20000020100 */
[----:B------:R-:W-:-:S03]  /*1e30*/  ISETP.GE.U32.AND P0, PT, R13, 0x41, PT ;  /* 0x000000410d00780c */ /* 0x000fc60003f06070 */
[----:B------:R-:W-:Y:S02]  /*1e40*/  @UP0 UMOV UR4, UR4 ;  /* 0x0000000400040c82 */ /* 0x000fe40008000000 */
[----:B------:R2:W-:Y:S01]  /*1e50*/  @UP1 UTCBAR [UR4], URZ ;  /* 0x000000ff040013e9 */ /* 0x0005e200080000ff */
[----:B------:R-:W-:Y:S06]  /*1e60*/  BAR.SYNC.DEFER_BLOCKING 0x0 ;  /* 0x0000000000007b1d */ /* 0x000fec0000010000 */
[----:B------:R-:W3:Y:S02]  /*1e70*/  SYNCS.PHASECHK.TRANS64.TRYWAIT P1, [UR8+0x1e020], RZ ;  /* 0x01e020ffff0075a7 */ /* 0x000ee40008021108 */
[----:B--23--:R-:W-:Y:S05]  /*1e80*/  @!P1 BRA `(.L_x_60) ;  /* 0x0000001000249947 */ /* 0x00cfea0003800000 */
.L_x_75:
[----:B------:R-:W-:Y:S01]  /*1e90*/  UMOV UR4, URZ ;  /* 0x000000ff00047c82 */ /* 0x000fe20008000000 */
[----:B------:R-:W-:Y:S05]  /*1ea0*/  @!P0 BRA `(.L_x_57) ;  /* 0x0000000400588947 */ /* 0x000fea0003800000 */
[----:B------:R-:W2:Y:S01]  /*1eb0*/  LDCU UR29, c[0x0][0x3a0] ;  /* 0x00007400ff1d77ac */ /* 0x000ea20008000800 */
[----:B------:R-:W-:Y:S01]  /*1ec0*/  UMOV UR9, 0x1 ;  /* 0x0000000100097882 */ /* 0x000fe20000000000 */
[----:B------:R-:W-:-:S05]  /*1ed0*/  UMOV UR18, 0x40 ;  /* 0x0000004000127882 */ /* 0x000fca0000000000 */
.L_x_64:
[----:B------:R-:W-:Y:S01]  /*1ee0*/  BAR.SYNC.DEFER_BLOCKING 0x0 ;  /* 0x0000000000007b1d */ /* 0x000fe20000010000 */
[----:B------:R-:W-:Y:S01]  /*1ef0*/  ULEA UR28, UR9, UR8, 0x3 ;  /* 0x00000008091c7291 */ /* 0x000fe2000f8e18ff */
[----:B------:R-:W-:Y:S01]  /*1f00*/  @!P3 IMAD.MOV.U32 R2, RZ, RZ, 0xa000 ;  /* 0x0000a000ff02b424 */ /* 0x000fe200078e00ff */
[----:B------:R-:W-:Y:S01]  /*1f10*/  ELECT P1, URZ, PT ;  /* 0x0000000000ff782f */ /* 0x000fe20003820000 */
[----:B------:R-:W-:-:S03]  /*1f20*/  ULEA UR16, UR9, UR8, 0xd ;  /* 0x0000000809107291 */ /* 0x000fc6000f8e68ff */
[----:B------:R-:W-:Y:S02]  /*1f30*/  ISETP.LT.U32.AND P1, PT, R10, 0x20, P1 ;  /* 0x000000200a00780c */ /* 0x000fe40000f21070 */
[----:B------:R-:W-:Y:S01]  /*1f40*/  ELECT P0, URZ, PT ;  /* 0x0000000000ff782f */ /* 0x000fe20003800000 */
[----:B------:R-:W-:-:S03]  /*1f50*/  UIADD3 UR16, UPT, UPT, UR16, 0x18000, URZ ;  /* 0x0001800010107890 */ /* 0x000fc6000fffe0ff */
[----:B------:R-:W-:Y:S01]  /*1f60*/  ISETP.LT.U32.AND P0, PT, R10, 0x20, P0 ;  /* 0x000000200a00780c */ /* 0x000fe20000701070 */
[----:B------:R-:W-:Y:S01]  /*1f70*/  ULEA UR12, UR9, UR8, 0xf ;  /* 0x00000008090c7291 */ /* 0x000fe2000f8e78ff */
[----:B------:R-:W-:Y:S01]  /*1f80*/  UMOV UR14, UR18 ;  /* 0x00000012000e7c82 */ /* 0x000fe20008000000 */
[----:B------:R-:W-:-:S04]  /*1f90*/  USHF.L.U32 UR5, UR4, 0x1f, URZ ;  /* 0x0000001f04057899 */ /* 0x000fc800080006ff */
[----:B------:R-:W-:Y:S01]  /*1fa0*/  VOTEU.ANY UP0, P1 ;  /* 0x0000000000ff7886 */ /* 0x000fe20000800100 */
[----:B------:R3:W-:Y:S04]  /*1fb0*/  @!P3 SYNCS.ARRIVE.TRANS64 RZ, [UR28+0x1e000], R2 ;  /* 0x01e00002ffffb9a7 */ /* 0x0007e8000800001c */
[----:B------:R-:W-:Y:S01]  /*1fc0*/  @UP0 UIADD3 UR17, UPT, UPT, UR28, 0x1e000, URZ ;  /* 0x0001e0001c110890 */ /* 0x000fe2000fffe0ff */
[----:B------:R-:W-:Y:S01]  /*1fd0*/  VOTEU.ANY UP0, P1 ;  /* 0x0000000000ff7886 */ /* 0x000fe20000800100 */
[----:B------:R-:W-:Y:S01]  /*1fe0*/  BAR.SYNC.DEFER_BLOCKING 0x0 ;  /* 0x0000000000007b1d */ /* 0x000fe20000010000 */
[----:B---3--:R-:W-:-:S05]  /*1ff0*/  IMAD.U32 R2, RZ, RZ, UR5 ;  /* 0x00000005ff027e24 */ /* 0x008fca000f8e00ff */
[----:B------:R-:W-:-:S05]  /*2000*/  VOTEU.ANY UP1, P0 ;  /* 0x0000000000ff7886 */ /* 0x000fca0000020100 */
[----:B------:R-:W-:Y:S01]  /*2010*/  @UP1 UIADD3 UR13, UPT, UPT, UR28, 0x1e000, URZ ;  /* 0x0001e0001c0d1890 */ /* 0x000fe2000fffe0ff */
[----:B------:R-:W-:Y:S01]  /*2020*/  VOTEU.ANY UP1, P0 ;  /* 0x0000000000ff7886 */ /* 0x000fe20000020100 */
[----:B------:R3:W-:Y:S01]  /*2030*/  @UP0 UTMALDG.2D [UR16], [UR24] ;  /* 0x00000010180005b4 */ /* 0x0007e20008008000 */
[----:B------:R-:W-:Y:S01]  /*2040*/  UISETP.NE.U32.AND UP0, UPT, UR22, URZ, UPT ;  /* 0x000000ff1600728c */ /* 0x000fe2000bf05070 */
[----:B------:R5:W-:Y:S06]  /*2050*/  MEMBAR.ALL.CTA ;  /* 0x0000000000007992 */ /* 0x000bec0000008000 */
[----:B-----5:R-:W5:Y:S02]  /*2060*/  FENCE.VIEW.ASYNC.S ;  /* 0x00000000000073c6 */ /* 0x020f640000000000 */
[----:B-----5:R-:W-:Y:S06]  /*2070*/  BAR.SYNC.DEFER_BLOCKING 0x0 ;  /* 0x0000000000007b1d */ /* 0x020fec0000010000 */
[----:B------:R3:W-:Y:S02]  /*2080*/  @UP1 UTMALDG.2D [UR12], [UR26] ;  /* 0x0000000c1a0015b4 */ /* 0x0007e40008008000 */
[----:B------:R-:W-:Y:S06]  /*2090*/  BAR.SYNC.DEFER_BLOCKING 0x0 ;  /* 0x0000000000007b1d */ /* 0x000fec0000010000 */
[----:B------:R-:W5:Y:S02]  /*20a0*/  SYNCS.PHASECHK.TRANS64.TRYWAIT P0, [UR28+0x1e000], R2 ;  /* 0x01e00002ff0075a7 */ /* 0x000f64000800111c */
[----:B---3-5:R-:W-:Y:S05]  /*20b0*/  @!P0 BRA `(.L_x_61) ;  /* 0x0000000c00a48947 */ /* 0x028fea0003800000 */
.L_x_76:
        /* <DEDUP_REMOVED lines=11> */
[----:B------:R-:W-:Y:S02]  /*2170*/  UIADD3 UR6, UP0, UPT, UR16, 0x2, URZ ;  /* 0x0000000210067890 */ /* 0x000fe4000ff1e0ff */
[----:B------:R-:W-:Y:S02]  /*2180*/  UIADD3 UR32, UP1, UPT, UR30, 0x2, URZ ;  /* 0x000000021e207890 */ /* 0x000fe4000ff3e0ff */
[----:B------:R-:W-:Y:S02]  /*2190*/  UIADD3 UR34, UP2, UPT, UR16, 0x4, URZ ;  /* 0x0000000410227890 */ /* 0x000fe4000ff5e0ff */
[----:B------:R-:W-:Y:S02]  /*21a0*/  UIADD3 UR36, UP3, UPT, UR30, 0x4, URZ ;  /* 0x000000041e247890 */ /* 0x000fe4000ff7e0ff */
[----:B------:R-:W-:-:S02]  /*21b0*/  UIADD3.X UR7, UPT, UPT, UR17, URZ, URZ, UP0, !UPT ;  /* 0x000000ff11077290 */ /* 0x000fc400087fe4ff */
[----:B------:R-:W-:Y:S02]  /*21c0*/  UIADD3.X UR33, UPT, UPT, UR31, URZ, URZ, UP1, !UPT ;  /* 0x000000ff1f217290 */ /* 0x000fe40008ffe4ff */
[----:B------:R-:W-:Y:S02]  /*21d0*/  UIADD3.X UR35, UPT, UPT, UR17, URZ, URZ, UP2, !UPT ;  /* 0x000000ff11237290 */ /* 0x000fe400097fe4ff */
[----:B------:R-:W-:Y:S01]  /*21e0*/  UIADD3.X UR37, UPT, UPT, UR31, URZ, URZ, UP3, !UPT ;  /* 0x000000ff1f257290 */ /* 0x000fe20009ffe4ff */
        /* <DEDUP_REMOVED lines=8> */
[----:B------:R3:W-:Y:S01]  /*2270*/  UTCHMMA gdesc[UR10], gdesc[UR12], tmem[UR23], tmem[UR38], idesc[UR39], UPT ;  /* 0x00ff260c0a0075ea */ /* 0x0007e2000b800017 */
[----:B------:R-:W-:Y:S01]  /*2280*/  UMOV UR44, 0x0 ;  /* 0x00000000002c7882 */ /* 0x000fe20000000000 */
[----:B------:R-:W-:Y:S01]  /*2290*/  UMOV UR45, 0x4400490 ;  /* 0x04400490002d7882 */ /* 0x000fe20000000000 */
[----:B------:R3:W-:Y:S01]  /*22a0*/  UTCHMMA gdesc[UR16], gdesc[UR30], tmem[UR23], tmem[UR40], idesc[UR41], UPT ;  /* 0x00ff281e100075ea */ /* 0x0007e2000b800017 */
[----:B------:R3:W-:Y:S01]  /*22b0*/  UTCHMMA gdesc[UR6], gdesc[UR32], tmem[UR23], tmem[UR42], idesc[UR43], UPT ;  /* 0x00ff2a20060075ea */ /* 0x0007e2000b800017 */
[----:B------:R3:W-:Y:S01]  /*22c0*/  UTCHMMA gdesc[UR34], gdesc[UR36], tmem[UR23], tmem[UR44], idesc[UR45], UPT ;  /* 0x00ff2c24220075ea */ /* 0x0007e2000b800017 */
[----:B------:R-:W-:Y:S01]  /*22d0*/  NOP ;  /* 0x0000000000007918 */ /* 0x000fe20000000000 */
.L_x_62:
[----:B------:R-:W-:Y:S01]  /*22e0*/  ELECT P0, URZ, PT ;  /* 0x0000000000ff782f */ /* 0x000fe20003800000 */
[----:B---3--:R-:W-:-:S03]  /*22f0*/  UIADD3 UR6, UPT, UPT, UR28, 0x1e020, URZ ;  /* 0x0001e0201c067890 */ /* 0x008fc6000fffe0ff */
[----:B------:R-:W-:Y:S01]  /*2300*/  ISETP.LT.U32.AND P0, PT, R10, 0x20, P0 ;  /* 0x000000200a00780c */ /* 0x000fe20000701070 */
[----:B------:R-:W-:-:S12]  /*2310*/  UMOV UR7, URZ ;  /* 0x000000ff00077c82 */ /* 0x000fd80008000000 */
[----:B------:R-:W-:Y:S01]  /*2320*/  VOTEU.ANY UP0, P0 ;  /* 0x0000000000ff7886 */ /* 0x000fe20000000100 */
[----:B------:R-:W-:-:S04]  /*2330*/  VOTEU.ANY UP1, P0 ;  /* 0x0000000000ff7886 */ /* 0x000fc80000020100 */
[----:B------:R-:W-:Y:S02]  /*2340*/  @UP0 UMOV UR6, UR6 ;  /* 0x0000000600060c82 */ /* 0x000fe40008000000 */
[----:B------:R3:W-:Y:S01]  /*2350*/  @UP1 UTCBAR [UR6], URZ ;  /* 0x000000ff060013e9 */ /* 0x0007e200080000ff */
[----:B------:R-:W-:Y:S06]  /*2360*/  BAR.SYNC.DEFER_BLOCKING 0x0 ;  /* 0x0000000000007b1d */ /* 0x000fec0000010000 */
[----:B------:R-:W5:Y:S02]  /*2370*/  SYNCS.PHASECHK.TRANS64.TRYWAIT P0, [UR28+0x1e020], R2 ;  /* 0x01e02002ff0075a7 */ /* 0x000f64000800111c */
[----:B---3-5:R-:W-:Y:S05]  /*2380*/  @!P0 BRA `(.L_x_63) ;  /* 0x0000000800fc8947 */ /* 0x028fea0003800000 */
.L_x_77:
[----:B------:R-:W-:Y:S02]  /*2390*/  UIADD3 UR9, UPT, UPT, UR9, 0x1, URZ ;  /* 0x0000000109097890 */ /* 0x000fe4000fffe0ff */
[----:B------:R-:W-:Y:S02]  /*23a0*/  UIADD3 UR18, UPT, UPT, UR18, 0x40, URZ ;  /* 0x0000004012127890 */ /* 0x000fe4000fffe0ff */
[----:B------:R-:W-:-:S04]  /*23b0*/  UISETP.NE.U32.AND UP0, UPT, UR9, 0x3, UPT ;  /* 0x000000030900788c */ /* 0x000fc8000bf05070 */
[----:B------:R-:W-:Y:S02]  /*23c0*/  USEL UR5, URZ, 0x1, UP0 ;  /* 0x00000001ff057887 */ /* 0x000fe40008000000 */
[----:B------:R-:W-:Y:S02]  /*23d0*/  USEL UR9, UR9, URZ, UP0 ;  /* 0x000000ff09097287 */ /* 0x000fe40008000000 */
[----:B--2---:R-:W-:Y:S02]  /*23e0*/  UISETP.GE.AND UP0, UPT, UR18, UR29, UPT ;  /* 0x0000001d1200728c */ /* 0x004fe4000bf06270 */
[----:B------:R-:W-:-:S07]  /*23f0*/  ULOP3.LUT UR4, UR4, UR5, URZ, 0x3c, !UPT ;  /* 0x0000000504047292 */ /* 0x000fce000f8e3cff */
[----:B------:R-:W-:Y:S05]  /*2400*/  BRA.U !UP0, `(.L_x_64) ;  /* 0xfffffff908b47547 */ /* 0x000fea000b83ffff */
.L_x_57:
[----:B---3-5:R-:W-:Y:S06]  /*2410*/  BAR.SYNC.DEFER_BLOCKING 0x0 ;  /* 0x0000000000007b1d */ /* 0x028fec0000010000 */
[----:B------:R-:W-:Y:S04]  /*2420*/  BSSY.RECONVERGENT B5, `(.L_x_65) ;  /* 0x0000004000057945 */ /* 0x000fe80003800200 */
[----:B------:R-:W-:Y:S05]  /*2430*/  @P3 BRA `(.L_x_66) ;  /* 0x0000000000083947 */ /* 0x000fea0003800000 */
[----:B------:R-:W2:Y:S02]  /*2440*/  SYNCS.CCTL.IV [UR8+0x1e000] ;  /* 0x01e00000ff0079b1 */ /* 0x000ea40008000008 */
[----:B--2---:R-:W2:Y:S02]  /*2450*/  SYNCS.CCTL.IV [UR8+0x1e020] ;  /* 0x01e02000ff0079b1 */ /* 0x004ea40008000008 */
.L_x_66:
[----:B------:R-:W-:Y:S05]  /*2460*/  BSYNC.RECONVERGENT B5 ;  /* 0x0000000000057941 */ /* 0x000fea0003800200 */
.L_x_65:
[----:B--2---:R-:W-:Y:S06]  /*2470*/  BAR.SYNC.DEFER_BLOCKING 0x0 ;  /* 0x0000000000007b1d */ /* 0x004fec0000010000 */
[----:B------:R-:W-:Y:S04]  /*2480*/  BSSY.RECONVERGENT B5, `(.L_x_67) ;  /* 0x0000004000057945 */ /* 0x000fe80003800200 */
[----:B------:R-:W-:Y:S05]  /*2490*/  @P3 BRA `(.L_x_68) ;  /* 0x0000000000083947 */ /* 0x000fea0003800000 */
[----:B------:R-:W2:Y:S02]  /*24a0*/  SYNCS.CCTL.IV [UR8+0x1e008] ;  /* 0x01e00800ff0079b1 */ /* 0x000ea40008000008 */
[----:B--2---:R-:W2:Y:S02]  /*24b0*/  SYNCS.CCTL.IV [UR8+0x1e028] ;  /* 0x01e02800ff0079b1 */ /* 0x004ea40008000008 */
.L_x_68:
[----:B------:R-:W-:Y:S05]  /*24c0*/  BSYNC.RECONVERGENT B5 ;  /* 0x0000000000057941 */ /* 0x000fea0003800200 */
.L_x_67:
[----:B--2---:R-:W-:Y:S06]  /*24d0*/  BAR.SYNC.DEFER_BLOCKING 0x0 ;  /* 0x0000000000007b1d */ /* 0x004fec0000010000 */
[----:B------:R-:W-:Y:S04]  /*24e0*/  BSSY.RECONVERGENT B5, `(.L_x_69) ;  /* 0x0000004000057945 */ /* 0x000fe80003800200 */
[----:B------:R-:W-:Y:S05]  /*24f0*/  @P3 BRA `(.L_x_70) ;  /* 0x0000000000083947 */ /* 0x000fea0003800000 */
[----:B------:R-:W2:Y:S02]  /*2500*/  SYNCS.CCTL.IV [UR8+0x1e010] ;  /* 0x01e01000ff0079b1 */ /* 0x000ea40008000008 */
[----:B--2---:R-:W2:Y:S02]  /*2510*/  SYNCS.CCTL.IV [UR8+0x1e030] ;  /* 0x01e03000ff0079b1 */ /* 0x004ea40008000008 */
.L_x_70:
[----:B------:R-:W-:Y:S05]  /*2520*/  BSYNC.RECONVERGENT B5 ;  /* 0x0000000000057941 */ /* 0x000fea0003800200 */
.L_x_69:
[----:B------:R-:W-:Y:S01]  /*2530*/  ULOP3.LUT UR22, UR22, 0x3, URZ, 0xc0, !UPT ;  /* 0x0000000316167892 */ /* 0x000fe2000f8ec0ff */
[C---:B------:R-:W-:Y:S01]  /*2540*/  IMAD.SHL.U32 R2, R0.reuse, 0x10, RZ ;  /* 0x0000001000027824 */ /* 0x040fe200078e00ff */
[----:B------:R-:W-:Y:S01]  /*2550*/  UMOV UR6, UR19 ;  /* 0x0000001300067c82 */ /* 0x000fe20008000000 */
[C---:B------:R-:W-:Y:S01]  /*2560*/  IMAD.SHL.U32 R132, R0.reuse, 0x40, RZ ;  /* 0x0000004000847824 */ /* 0x040fe200078e00ff */
[----:B------:R-:W-:Y:S01]  /*2570*/  ULEA UR4, UR22, UR23, 0x15 ;  /* 0x0000001716047291 */ /* 0x000fe2000f8ea8ff */
[----:B------:R-:W-:Y:S01]  /*2580*/  IMAD.SHL.U32 R3, R0, 0x80, RZ ;  /* 0x0000008000037824 */ /* 0x000fe200078e00ff */
[----:B------:R-:W-:Y:S01]  /*2590*/  LOP3.LUT R2, R2, 0x70, RZ, 0xc0, !PT ;  /* 0x0000007002027812 */ /* 0x000fe200078ec0ff */
[----:B------:R-:W-:Y:S01]  /*25a0*/  IMAD.SHL.U32 R0, R0, 0x400, RZ ;  /* 0x0000040000007824 */ /* 0x000fe200078e00ff */
[----:B------:R-:W-:Y:S01]  /*25b0*/  LOP3.LUT R133, R132, 0x1800, RZ, 0xc0, !PT ;  /* 0x0000180084857812 */ /* 0x000fe200078ec0ff */
[----:B------:R-:W-:Y:S01]  /*25c0*/  ULEA UR5, UR22, UR15, 0x6 ;  /* 0x0000000f16057291 */ /* 0x000fe2000f8e30ff */
[----:B------:R-:W-:-:S02]  /*25d0*/  LOP3.LUT R2, R2, 0x780, R3, 0xf8, !PT ;  /* 0x0000078002027812 */ /* 0x000fc400078ef803 */
[----:B------:R-:W-:Y:S02]  /*25e0*/  ELECT P0, URZ, PT ;  /* 0x0000000000ff782f */ /* 0x000fe40003800000 */
[----:B------:R-:W-:Y:S01]  /*25f0*/  LOP3.LUT R133, R133, 0x4000, R0, 0xf8, !PT ;  /* 0x0000400085857812 */ /* 0x000fe200078ef800 */
[----:B----4-:R-:W-:Y:S01]  /*2600*/  LDTM.16dp32bit_t0_t15.x128 R4, tmem[UR4] ;  /* 0x00000004000479ee */ /* 0x010fe20008b80000 */
[----:B------:R-:W3:Y:S01]  /*2610*/  LDTM.16dp32bit_t16_t31.x128 R4, tmem[UR4+0x80] ;  /* 0x00008004000479ee */ /* 0x000ee20008ba0000 */
[----:B------:R-:W-:Y:S01]  /*2620*/  NOP ;  /* 0x0000000000007918 */ /* 0x000fe20000000000 */
[----:B------:R-:W-:Y:S01]  /*2630*/  ULEA UR4, UR22, UR8, 0xd ;  /* 0x0000000816047291 */ /* 0x000fe2000f8e68ff */
[----:B------:R-:W-:-:S04]  /*2640*/  LOP3.LUT R0, R133, R2, RZ, 0xfc, !PT ;  /* 0x0000000285007212 */ /* 0x000fc800078efcff */
[C---:B------:R-:W-:Y:S02]  /*2650*/  LOP3.LUT R2, R0.reuse, 0x10, RZ, 0x3c, !PT ;  /* 0x0000001000027812 */ /* 0x040fe400078e3cff */
[----:B------:R-:W-:Y:S02]  /*2660*/  LOP3.LUT R3, R0, 0x20, RZ, 0x3c, !PT ;  /* 0x0000002000037812 */ /* 0x000fe400078e3cff */
[----:B---3--:R-:W-:Y:S02]  /*2670*/  F2FP.BF16.F32.PACK_AB R4, R5, R4 ;  /* 0x000000040504723e */ /* 0x008fe400000010ff */
[----:B------:R-:W-:Y:S02]  /*2680*/  F2FP.BF16.F32.PACK_AB R68, R69, R68 ;  /* 0x000000444544723e */ /* 0x000fe400000010ff */
[----:B------:R-:W-:Y:S02]  /*2690*/  F2FP.BF16.F32.PACK_AB R5, R7, R6 ;  /* 0x000000060705723e */ /* 0x000fe400000010ff */
[----:B------:R-:W-:-:S02]  /*26a0*/  F2FP.BF16.F32.PACK_AB R12, R13, R12 ;  /* 0x0000000c0d0c723e */ /* 0x000fc400000010ff */
[----:B------:R-:W-:Y:S02]  /*26b0*/  F2FP.BF16.F32.PACK_AB R69, R71, R70 ;  /* 0x000000464745723e */ /* 0x000fe400000010ff */
[----:B------:R-:W-:Y:S02]  /*26c0*/  F2FP.BF16.F32.PACK_AB R76, R77, R76 ;  /* 0x0000004c4d4c723e */ /* 0x000fe400000010ff */
[----:B------:R-:W-:Y:S02]  /*26d0*/  F2FP.BF16.F32.PACK_AB R6, R9, R8 ;  /* 0x000000080906723e */ /* 0x000fe400000010ff */
[----:B------:R-:W-:Y:S02]  /*26e0*/  F2FP.BF16.F32.PACK_AB R7, R11, R10 ;  /* 0x0000000a0b07723e */ /* 0x000fe400000010ff */
[----:B------:R-:W-:Y:S02]  /*26f0*/  F2FP.BF16.F32.PACK_AB R13, R15, R14 ;  /* 0x0000000e0f0d723e */ /* 0x000fe400000010ff */
[----:B------:R-:W-:Y:S01]  /*2700*/  F2FP.BF16.F32.PACK_AB R70, R73, R72 ;  /* 0x000000484946723e */ /* 0x000fe200000010ff */
[----:B--2---:R-:W-:Y:S01]  /*2710*/  STS.128 [R0+UR8], R4 ;  /* 0x0000000400007988 */ /* 0x004fe20008000c08 */
[----:B------:R-:W-:-:S02]  /*2720*/  F2FP.BF16.F32.PACK_AB R71, R75, R74 ;  /* 0x0000004a4b47723e */ /* 0x000fc400000010ff */
[----:B------:R-:W-:Y:S02]  /*2730*/  F2FP.BF16.F32.PACK_AB R77, R79, R78 ;  /* 0x0000004e4f4d723e */ /* 0x000fe400000010ff */
[----:B------:R-:W-:Y:S01]  /*2740*/  F2FP.BF16.F32.PACK_AB R14, R17, R16 ;  /* 0x00000010110e723e */ /* 0x000fe200000010ff */
[----:B------:R-:W-:Y:S01]  /*2750*/  STS.128 [R0+UR8+0x2000], R68 ;  /* 0x0020004400007988 */ /* 0x000fe20008000c08 */
[----:B------:R-:W-:Y:S02]  /*2760*/  F2FP.BF16.F32.PACK_AB R15, R19, R18 ;  /* 0x00000012130f723e */ /* 0x000fe400000010ff */
[----:B------:R-:W-:Y:S02]  /*2770*/  F2FP.BF16.F32.PACK_AB R20, R21, R20 ;  /* 0x000000141514723e */ /* 0x000fe400000010ff */
[----:B------:R-:W-:Y:S01]  /*2780*/  F2FP.BF16.F32.PACK_AB R78, R81, R80 ;  /* 0x00000050514e723e */ /* 0x000fe200000010ff */
[----:B------:R-:W-:Y:S01]  /*2790*/  STS.128 [R2+UR8], R12 ;  /* 0x0000000c02007988 */ /* 0x000fe20008000c08 */
[----:B------:R-:W-:-:S02]  /*27a0*/  F2FP.BF16.F32.PACK_AB R79, R83, R82 ;  /* 0x00000052534f723e */ /* 0x000fc400000010ff */
[----:B------:R-:W-:Y:S02]  /*27b0*/  F2FP.BF16.F32.PACK_AB R84, R85, R84 ;  /* 0x000000545554723e */ /* 0x000fe400000010ff */
[----:B------:R-:W-:Y:S01]  /*27c0*/  F2FP.BF16.F32.PACK_AB R21, R23, R22 ;  /* 0x000000161715723e */ /* 0x000fe200000010ff */
[----:B------:R2:W-:Y:S01]  /*27d0*/  STS.128 [R2+UR8+0x2000], R76 ;  /* 0x0020004c02007988 */ /* 0x0005e20008000c08 */
[----:B------:R-:W-:Y:S02]  /*27e0*/  F2FP.BF16.F32.PACK_AB R28, R29, R28 ;  /* 0x0000001c1d1c723e */ /* 0x000fe400000010ff */
[----:B------:R-:W-:Y:S02]  /*27f0*/  F2FP.BF16.F32.PACK_AB R85, R87, R86 ;  /* 0x000000565755723e */ /* 0x000fe400000010ff */
[----:B------:R-:W-:Y:S02]  /*2800*/  F2FP.BF16.F32.PACK_AB R92, R93, R92 ;  /* 0x0000005c5d5c723e */ /* 0x000fe400000010ff */
[----:B------:R-:W-:-:S02]  /*2810*/  F2FP.BF16.F32.PACK_AB R22, R25, R24 ;  /* 0x000000181916723e */ /* 0x000fc400000010ff */
[----:B------:R-:W-:Y:S02]  /*2820*/  F2FP.BF16.F32.PACK_AB R23, R27, R26 ;  /* 0x0000001a1b17723e */ /* 0x000fe400000010ff */
[----:B------:R-:W-:Y:S02]  /*2830*/  F2FP.BF16.F32.PACK_AB R29, R31, R30 ;  /* 0x0000001e1f1d723e */ /* 0x000fe400000010ff */
[----:B------:R-:W-:Y:S01]  /*2840*/  F2FP.BF16.F32.PACK_AB R36, R37, R36 ;  /* 0x000000242524723e */ /* 0x000fe200000010ff */
[----:B------:R3:W-:Y:S01]  /*2850*/  STS.128 [R3+UR8], R20 ;  /* 0x0000001403007988 */ /* 0x0007e20008000c08 */
[----:B------:R-:W-:Y:S02]  /*2860*/  F2FP.BF16.F32.PACK_AB R86, R89, R88 ;  /* 0x000000585956723e */ /* 0x000fe400000010ff */
[----:B------:R-:W-:Y:S02]  /*2870*/  F2FP.BF16.F32.PACK_AB R87, R91, R90 ;  /* 0x0000005a5b57723e */ /* 0x000fe400000010ff */
[----:B------:R-:W-:-:S02]  /*2880*/  F2FP.BF16.F32.PACK_AB R93, R95, R94 ;  /* 0x0000005e5f5d723e */ /* 0x000fc400000010ff */
[----:B------:R-:W-:Y:S01]  /*2890*/  F2FP.BF16.F32.PACK_AB R100, R101, R100 ;  /* 0x000000646564723e */ /* 0x000fe200000010ff */
[----:B------:R3:W-:Y:S01]  /*28a0*/  STS.128 [R3+UR8+0x2000], R84 ;  /* 0x0020005403007988 */ /* 0x0007e20008000c08 */
[----:B------:R-:W-:Y:S02]  /*28b0*/  F2FP.BF16.F32.PACK_AB R30, R33, R32 ;  /* 0x00000020211e723e */ /* 0x000fe400000010ff */
[----:B------:R-:W-:Y:S02]  /*28c0*/  F2FP.BF16.F32.PACK_AB R31, R35, R34 ;  /* 0x00000022231f723e */ /* 0x000fe400000010ff */
[----:B------:R-:W-:Y:S02]  /*28d0*/  F2FP.BF16.F32.PACK_AB R37, R39, R38 ;  /* 0x000000262725723e */ /* 0x000fe400000010ff */
[----:B------:R-:W-:Y:S02]  /*28e0*/  F2FP.BF16.F32.PACK_AB R44, R45, R44 ;  /* 0x0000002c2d2c723e */ /* 0x000fe400000010ff */
[----:B------:R-:W-:-:S02]  /*28f0*/  F2FP.BF16.F32.PACK_AB R94, R97, R96 ;  /* 0x00000060615e723e */ /* 0x000fc400000010ff */
[----:B------:R-:W-:Y:S02]  /*2900*/  F2FP.BF16.F32.PACK_AB R95, R99, R98 ;  /* 0x00000062635f723e */ /* 0x000fe400000010ff */
[----:B------:R-:W-:Y:S02]  /*2910*/  F2FP.BF16.F32.PACK_AB R101, R103, R102 ;  /* 0x000000666765723e */ /* 0x000fe400000010ff */
[----:B------:R-:W-:Y:S02]  /*2920*/  F2FP.BF16.F32.PACK_AB R108, R109, R108 ;  /* 0x0000006c6d6c723e */ /* 0x000fe400000010ff */
[----:B------:R-:W-:Y:S02]  /*2930*/  LOP3.LUT R8, R0, 0x30, RZ, 0x3c, !PT ;  /* 0x0000003000087812 */ /* 0x000fe400078e3cff */
[----:B------:R-:W-:Y:S02]  /*2940*/  F2FP.BF16.F32.PACK_AB R38, R41, R40 ;  /* 0x000000282926723e */ /* 0x000fe400000010ff */
[----:B------:R-:W-:Y:S01]  /*2950*/  F2FP.BF16.F32.PACK_AB R39, R43, R42 ;  /* 0x0000002a2b27723e */ /* 0x000fe200000010ff */
[----:B------:R3:W-:Y:S01]  /*2960*/  STS.128 [R8+UR8], R28 ;  /* 0x0000001c08007988 */ /* 0x0007e20008000c08 */
[----:B------:R-:W-:-:S02]  /*2970*/  F2FP.BF16.F32.PACK_AB R45, R47, R46 ;  /* 0x0000002e2f2d723e */ /* 0x000fc400000010ff */
[----:B------:R-:W-:Y:S01]  /*2980*/  F2FP.BF16.F32.PACK_AB R52, R53, R52 ;  /* 0x000000343534723e */ /* 0x000fe200000010ff */
[----:B------:R3:W-:Y:S01]  /*2990*/  STS.128 [R8+UR8+0x2000], R92 ;  /* 0x0020005c08007988 */ /* 0x0007e20008000c08 */
[----:B------:R-:W-:Y:S02]  /*29a0*/  F2FP.BF16.F32.PACK_AB R102, R105, R104 ;  /* 0x000000686966723e */ /* 0x000fe400000010ff */
[----:B------:R-:W-:Y:S02]  /*29b0*/  F2FP.BF16.F32.PACK_AB R103, R107, R106 ;  /* 0x0000006a6b67723e */ /* 0x000fe400000010ff */
[----:B------:R-:W-:Y:S02]  /*29c0*/  F2FP.BF16.F32.PACK_AB R109, R111, R110 ;  /* 0x0000006e6f6d723e */ /* 0x000fe400000010ff */
[----:B------:R-:W-:Y:S02]  /*29d0*/  F2FP.BF16.F32.PACK_AB R116, R117, R116 ;  /* 0x000000747574723e */ /* 0x000fe400000010ff */
[----:B------:R-:W-:-:S02]  /*29e0*/  LOP3.LUT R9, R0, 0x40, RZ, 0x3c, !PT ;  /* 0x0000004000097812 */ /* 0x000fc400078e3cff */
[----:B------:R-:W-:Y:S02]  /*29f0*/  F2FP.BF16.F32.PACK_AB R46, R49, R48 ;  /* 0x00000030312e723e */ /* 0x000fe400000010ff */
[----:B------:R-:W-:Y:S01]  /*2a00*/  F2FP.BF16.F32.PACK_AB R47, R51, R50 ;  /* 0x00000032332f723e */ /* 0x000fe200000010ff */
[----:B------:R3:W-:Y:S01]  /*2a10*/  STS.128 [R9+UR8], R36 ;  /* 0x0000002409007988 */ /* 0x0007e20008000c08 */
[----:B------:R-:W-:Y:S02]  /*2a20*/  F2FP.BF16.F32.PACK_AB R53, R55, R54 ;  /* 0x000000363735723e */ /* 0x000fe400000010ff */
[----:B------:R-:W-:Y:S01]  /*2a30*/  F2FP.BF16.F32.PACK_AB R60, R61, R60 ;  /* 0x0000003c3d3c723e */ /* 0x000fe200000010ff */
[----:B------:R3:W-:Y:S01]  /*2a40*/  STS.128 [R9+UR8+0x2000], R100 ;  /* 0x0020006409007988 */ /* 0x0007e20008000c08 */
[----:B------:R-:W-:Y:S02]  /*2a50*/  F2FP.BF16.F32.PACK_AB R110, R113, R112 ;  /* 0x00000070716e723e */ /* 0x000fe400000010ff */
[----:B------:R-:W-:-:S02]  /*2a60*/  F2FP.BF16.F32.PACK_AB R111, R115, R114 ;  /* 0x00000072736f723e */ /* 0x000fc400000010ff */
        /* <DEDUP_REMOVED lines=11> */
[----:B--2---:R-:W-:Y:S02]  /*2b20*/  LOP3.LUT R2, R0, 0x60, RZ, 0x3c, !PT ;  /* 0x0000006000027812 */ /* 0x004fe400078e3cff */
[----:B------:R-:W-:Y:S02]  /*2b30*/  F2FP.BF16.F32.PACK_AB R62, R65, R64 ;  /* 0x00000040413e723e */ /* 0x000fe400000010ff */
[----:B------:R-:W-:Y:S01]  /*2b40*/  F2FP.BF16.F32.PACK_AB R63, R67, R66 ;  /* 0x00000042433f723e */ /* 0x000fe200000010ff */
[----:B------:R3:W-:Y:S01]  /*2b50*/  STS.128 [R2+UR8], R52 ;  /* 0x0000003402007988 */ /* 0x0007e20008000c08 */
[----:B------:R-:W-:-:S02]  /*2b60*/  F2FP.BF16.F32.PACK_AB R126, R129, R128 ;  /* 0x00000080817e723e */ /* 0x000fc400000010ff */
[----:B------:R-:W-:Y:S01]  /*2b70*/  F2FP.BF16.F32.PACK_AB R127, R131, R130 ;  /* 0x00000082837f723e */ /* 0x000fe200000010ff */
[----:B------:R3:W-:Y:S01]  /*2b80*/  STS.128 [R2+UR8+0x2000], R116 ;  /* 0x0020007402007988 */ /* 0x0007e20008000c08 */
[----:B------:R-:W-:-:S05]  /*2b90*/  LOP3.LUT R0, R0, 0x70, RZ, 0x3c, !PT ;  /* 0x0000007000007812 */ /* 0x000fca00078e3cff */
[----:B------:R3:W-:Y:S04]  /*2ba0*/  STS.128 [R0+UR8], R60 ;  /* 0x0000003c00007988 */ /* 0x0007e80008000c08 */
[----:B------:R3:W-:Y:S01]  /*2bb0*/  STS.128 [R0+UR8+0x2000], R124 ;  /* 0x0020007c00007988 */ /* 0x0007e20008000c08 */
[----:B------:R2:W-:Y:S06]  /*2bc0*/  MEMBAR.ALL.CTA ;  /* 0x0000000000007992 */ /* 0x0005ec0000008000 */
[----:B--2---:R-:W2:Y:S02]  /*2bd0*/  FENCE.VIEW.ASYNC.S ;  /* 0x00000000000073c6 */ /* 0x004ea40000000000 */
[----:B--2---:R-:W-:Y:S06]  /*2be0*/  BAR.SYNC.DEFER_BLOCKING 0x0 ;  /* 0x0000000000007b1d */ /* 0x004fec0000010000 */
[----:B------:R3:W-:Y:S01]  /*2bf0*/  UTMASTG.2D [UR4], [UR20] ;  /* 0x00000004140073b5 */ /* 0x0007e20008008000 */
[----:B------:R0:W-:Y:S01]  /*2c00*/  UTMACMDFLUSH ;  /* 0x00000000000079b7 */ /* 0x0001e20000000000 */
[----:B------:R-:W-:-:S04]  /*2c10*/  DEPBAR.LE SB0, 0x0 ;  /* 0x000080000000791a */ /* 0x000fc80000000000 */
[----:B------:R-:W-:Y:S08]  /*2c20*/  BAR.SYNC.DEFER_BLOCKING 0x0 ;  /* 0x0000000000007b1d */ /* 0x000ff00000010000 */
[----:B------:R-:W-:Y:S06]  /*2c30*/  BAR.SYNC.DEFER_BLOCKING 0x0 ;  /* 0x0000000000007b1d */ /* 0x000fec0000010000 */
[----:B---3--:R-:W-:Y:S05]  /*2c40*/  @P2 BRA `(.L_x_71) ;  /* 0x0000000000a02947 */ /* 0x008fea0003800000 */
[----:B------:R-:W2:Y:S01]  /*2c50*/  S2UR UR5, SR_CgaCtaId ;  /* 0x00000000000579c3 */ /* 0x000ea20000008800 */
[----:B------:R-:W-:Y:S01]  /*2c60*/  NOP ;  /* 0x0000000000007918 */ /* 0x000fe20000000000 */
[----:B------:R-:W-:Y:S01]  /*2c70*/  UMOV UR4, 0x50 ;  /* 0x0000005000047882 */ /* 0x000fe20000000000 */
[----:B------:R-:W-:Y:S02]  /*2c80*/  IMAD.U32 R0, RZ, RZ, UR23 ;  /* 0x00000017ff007e24 */ /* 0x000fe4000f8e00ff */
[----:B------:R-:W-:Y:S02]  /*2c90*/  IMAD.MOV.U32 R3, RZ, RZ, 0xff ;  /* 0x000000ffff037424 */ /* 0x000fe400078e00ff */
[----:B------:R-:W-:Y:S01]  /*2ca0*/  IMAD.MOV.U32 R7, RZ, RZ, 0x1 ;  /* 0x00000001ff077424 */ /* 0x000fe200078e00ff */
[----:B------:R-:W-:-:S04]  /*2cb0*/  LOP3.LUT R0, R0, 0xffff, RZ, 0xc0, !PT ;  /* 0x0000ffff00007812 */ /* 0x000fc800078ec0ff */
[----:B------:R-:W-:-:S05]  /*2cc0*/  SHF.R.U32.HI R0, RZ, 0x5, R0 ;  /* 0x00000005ff007819 */ /* 0x000fca0000011600 */
[----:B------:R-:W-:Y:S01]  /*2cd0*/  VIADD R2, R0, 0x10 ;  /* 0x0000001000027836 */ /* 0x000fe20000000000 */
[----:B------:R-:W-:Y:S01]  /*2ce0*/  SHF.L.U32 R0, R3, R0, RZ ;  /* 0x0000000003007219 */ /* 0x000fe200000006ff */
[----:B--2---:R-:W-:-:S03]  /*2cf0*/  ULEA UR6, UR5, UR4, 0x18 ;  /* 0x0000000405067291 */ /* 0x004fc6000f8ec0ff */
[----:B------:R-:W-:-:S04]  /*2d00*/  SHF.L.U32 R3, R7, R2, RZ ;  /* 0x0000000207037219 */ /* 0x000fc800000006ff */
[----:B------:R-:W-:Y:S02]  /*2d10*/  LOP3.LUT R0, R3, R0, RZ, 0xfc, !PT ;  /* 0x0000000003007212 */ /* 0x000fe400078efcff */
[----:B------:R-:W2:Y:S02]  /*2d20*/  LDS R5, [UR6] ;  /* 0x00000006ff057984 */ /* 0x000ea40008000800 */
[C---:B------:R-:W-:Y:S02]  /*2d30*/  LOP3.LUT R2, R0.reuse, 0xffff, RZ, 0xc0, !PT ;  /* 0x0000ffff00027812 */ /* 0x040fe400078ec0ff */
[----:B--2---:R-:W-:-:S04]  /*2d40*/  LOP3.LUT R3, R0, 0xffff, R5, 0x80, !PT ;  /* 0x0000ffff00037812 */ /* 0x004fc800078e8005 */
[----:B------:R-:W-:-:S13]  /*2d50*/  ISETP.NE.AND P0, PT, R3, R2, PT ;  /* 0x000000020300720c */ /* 0x000fda0003f05270 */
[----:B------:R-:W-:Y:S05]  /*2d60*/  @P0 BRA `(.L_x_72) ;  /* 0x0000000000500947 */ /* 0x000fea0003800000 */
[----:B------:R-:W-:Y:S02]  /*2d70*/  SHF.R.U32.HI R5, RZ, 0x10, R5 ;  /* 0x00000010ff057819 */ /* 0x000fe40000011605 */
[----:B------:R-:W-:-:S04]  /*2d80*/  SHF.R.U32.HI R2, RZ, 0x10, R0 ;  /* 0x00000010ff027819 */ /* 0x000fc80000011600 */
[----:B------:R-:W-:-:S04]  /*2d90*/  LOP3.LUT R5, R5, R2, RZ, 0xc0, !PT ;  /* 0x0000000205057212 */ /* 0x000fc800078ec0ff */
[----:B------:R-:W-:-:S13]  /*2da0*/  ISETP.NE.AND P0, PT, R5, R2, PT ;  /* 0x000000020500720c */ /* 0x000fda0003f05270 */
[----:B------:R-:W-:Y:S05]  /*2db0*/  @P0 BRA `(.L_x_73) ;  /* 0x0000000000300947 */ /* 0x000fea0003800000 */
[----:B------:R-:W-:Y:S01]  /*2dc0*/  R2UR UR4, R0 ;  /* 0x00000000000472ca */ /* 0x000fe200000e0000 */
[----:B------:R-:W-:Y:S01]  /*2dd0*/  VOTEU.ANY UR5, UPT, PT ;  /* 0x0000000000057886 */ /* 0x000fe200038e0100 */
[----:B------:R-:W2:Y:S01]  /*2de0*/  S2R R0, SR_LANEID ;  /* 0x0000000000007919 */ /* 0x000ea20000000000 */
[----:B------:R-:W-:-:S10]  /*2df0*/  UFLO.U32 UR5, UR5 ;  /* 0x00000005000572bd */ /* 0x000fd400080e0000 */
[----:B------:R-:W-:-:S06]  /*2e00*/  ULOP3.LUT UR4, URZ, UR4, URZ, 0x33, !UPT ;  /* 0x00000004ff047292 */ /* 0x000fcc000f8e33ff */
[----:B------:R-:W-:-:S04]  /*2e10*/  IMAD.U32 R2, RZ, RZ, UR4 ;  /* 0x00000004ff027e24 */ /* 0x000fc8000f8e00ff */
[----:B------:R-:W3:Y:S02]  /*2e20*/  REDUX UR7, R2 ;  /* 0x00000000020773c4 */ /* 0x000ee40000000000 */
[----:B------:R4:W-:Y:S01]  /*2e30*/  UTCATOMSWS.AND URZ, UR4 ;  /* 0x0000000400ff79e3 */ /* 0x0009e20008000000 */
[----:B--2---:R-:W-:Y:S01]  /*2e40*/  ISETP.EQ.U32.AND P0, PT, R0, UR5, PT ;  /* 0x0000000500007c0c */ /* 0x004fe2000bf02070 */
[----:B---3--:R-:W-:-:S12]  /*2e50*/  IMAD.U32 R0, RZ, RZ, UR7 ;  /* 0x00000007ff007e24 */ /* 0x008fd8000f8e00ff */
[----:B------:R4:W-:Y:S01]  /*2e60*/  @P0 ATOMS.AND RZ, [UR6], R0 ;  /* 0x00000000ffff098c */ /* 0x0009e2000a800006 */
[----:B------:R-:W-:Y:S05]  /*2e70*/  BRA `(.L_x_71) ;  /* 0x0000000000147947 */ /* 0x000fea0003800000 */
.L_x_73:
[----:B------:R-:W-:-:S07]  /*2e80*/  MOV R2, 0x2ea0 ;  /* 0x00002ea000027802 */ /* 0x000fce0000000f00 */
[----:B-1----:R-:W-:Y:S05]  /*2e90*/  CALL.REL.NOINC `($__internal_0_$__cuda_sm10x_tcgen05_guardrail_trap_col_being_dealloced_not_returned_by_alloc) ;  /* 0x0000000000447944 */ /* 0x002fea0003c00000 */
[----:B------:R-:W-:Y:S05]  /*2ea0*/  BRA `(.L_x_71) ;  /* 0x0000000000087947 */ /* 0x000fea0003800000 */
.L_x_72:
[----:B------:R-:W-:-:S07]  /*2eb0*/  MOV R2, 0x2ed0 ;  /* 0x00002ed000027802 */ /* 0x000fce0000000f00 */
[----:B-1----:R-:W-:Y:S05]  /*2ec0*/  CALL.REL.NOINC `($__internal_2_$__cuda_sm10x_tcgen05_guardrail_trap_unallocated_columns_being_dealloced) ;  /* 0x0000000000507944 */ /* 0x002fea0003c00000 */
.L_x_71:
[----:B------:R-:W-:Y:S01]  /*2ed0*/  NOP ;  /* 0x0000000000007918 */ /* 0x000fe20000000000 */
[----:B----4-:R-:W-:Y:S05]  /*2ee0*/  EXIT ;  /* 0x000000000000794d */ /* 0x010fea0003800000 */
.L_x_58:
[----:B------:R-:W2:Y:S02]  /*2ef0*/  SYNCS.PHASECHK.TRANS64.TRYWAIT P0, [UR8+0x1e000], RZ ;  /* 0x01e000ffff0075a7 */ /* 0x000ea40008001108 */
[----:B--2---:R-:W-:Y:S05]  /*2f00*/  @!P0 BRA `(.L_x_58) ;  /* 0xfffffffc00f88947 */ /* 0x004fea000383ffff */
[----:B------:R-:W-:Y:S05]  /*2f10*/  BRA `(.L_x_74) ;  /* 0xffffffec00347947 */ /* 0x000fea000383ffff */
.L_x_60:
[----:B------:R-:W2:Y:S02]  /*2f20*/  SYNCS.PHASECHK.TRANS64.TRYWAIT P1, [UR8+0x1e020], RZ ;  /* 0x01e020ffff0075a7 */ /* 0x000ea40008021108 */
[----:B--2---:R-:W-:Y:S05]  /*2f30*/  @!P1 BRA `(.L_x_60) ;  /* 0xfffffffc00f89947 */ /* 0x004fea000383ffff */
[----:B------:R-:W-:Y:S05]  /*2f40*/  BRA `(.L_x_75) ;  /* 0xffffffec00d07947 */ /* 0x000fea000383ffff */
.L_x_61:
[----:B------:R-:W3:Y:S02]  /*2f50*/  SYNCS.PHASECHK.TRANS64.TRYWAIT P0, [UR28+0x1e000], R2 ;  /* 0x01e00002ff0075a7 */ /* 0x000ee4000800111c */
[----:B---3--:R-:W-:Y:S05]  /*2f60*/  @!P0 BRA `(.L_x_61) ;  /* 0xfffffffc00f88947 */ /* 0x008fea000383ffff */
[----:B------:R-:W-:Y:S05]  /*2f70*/  BRA `(.L_x_76) ;  /* 0xfffffff000507947 */ /* 0x000fea000383ffff */
.L_x_63:
[----:B------:R-:W3:Y:S02]  /*2f80*/  SYNCS.PHASECHK.TRANS64.TRYWAIT P0, [UR28+0x1e020], R2 ;  /* 0x01e02002ff0075a7 */ /* 0x000ee4000800111c */
[----:B---3--:R-:W-:Y:S05]  /*2f90*/  @!P0 BRA `(.L_x_63) ;  /* 0xfffffffc00f88947 */ /* 0x008fea000383ffff */
[----:B------:R-:W-:Y:S05]  /*2fa0*/  BRA `(.L_x_77) ;  /* 0xfffffff000f87947 */ /* 0x000fea000383ffff */
        .weak           $__internal_0_$__cuda_sm10x_tcgen05_guardrail_trap_col_being_dealloced_not_returned_by_alloc
        .type           $__internal_0_$__cuda_sm10x_tcgen05_guardrail_trap_col_being_dealloced_not_returned_by_alloc,@function
        .size           $__internal_0_$__cuda_sm10x_tcgen05_guardrail_trap_col_being_dealloced_not_returned_by_alloc,($__internal_1_$__cuda_sm10x_tcgen05_guardrail_trap_phase_invalid_during_alloc - $__internal_0_$__cuda_sm10x_tcgen05_guardrail_trap_col_being_dealloced_not_returned_by_alloc)
$__internal_0_$__cuda_sm10x_tcgen05_guardrail_trap_col_being_dealloced_not_returned_by_alloc:
[----:B------:R-:W-:Y:S05]  /*2fb0*/  BPT.TRAP 0x1 ;  /* 0x000000040000795c */ /* 0x000fea0000300000 */
[----:B------:R-:W-:-:S04]  /*2fc0*/  IMAD.MOV.U32 R3, RZ, RZ, 0x0 ;  /* 0x00000000ff037424 */ /* 0x000fc800078e00ff */
[----:B------:R-:W-:Y:S05]  /*2fd0*/  RET.REL.NODEC R2 `(gluon_tcgen05) ;  /* 0xffffffd002087950 */ /* 0x000fea0003c3ffff */
        .weak           $__internal_1_$__cuda_sm10x_tcgen05_guardrail_trap_phase_invalid_during_alloc
        .type           $__internal_1_$__cuda_sm10x_tcgen05_guardrail_trap_phase_invalid_during_alloc,@function
        .size           $__internal_1_$__cuda_sm10x_tcgen05_guardrail_trap_phase_invalid_during_alloc,($__internal_2_$__cuda_sm10x_tcgen05_guardrail_trap_unallocated_columns_being_dealloced - $__internal_1_$__cuda_sm10x_tcgen05_guardrail_trap_phase_invalid_during_alloc)
$__internal_1_$__cuda_sm10x_tcgen05_guardrail_trap_phase_invalid_during_alloc:
[----:B------:R-:W-:Y:S05]  /*2fe0*/  BPT.TRAP 0x1 ;  /* 0x000000040000795c */ /* 0x000fea0000300000 */
[----:B------:R-:W-:-:S04]  /*2ff0*/  IMAD.MOV.U32 R3, RZ, RZ, 0x0 ;  /* 0x00000000ff037424 */ /* 0x000fc800078e00ff */
[----:B------:R-:W-:Y:S05]  /*3000*/  RET.REL.NODEC R2 `(gluon_tcgen05) ;  /* 0xffffffcc02fc7950 */ /* 0x000fea0003c3ffff */
        .weak           $__internal_2_$__cuda_sm10x_tcgen05_guardrail_trap_unallocated_columns_being_dealloced
        .type           $__internal_2_$__cuda_sm10x_tcgen05_guardrail_trap_unallocated_columns_being_dealloced,@function
        .size           $__internal_2_$__cuda_sm10x_tcgen05_guardrail_trap_unallocated_columns_being_dealloced,(.L_x_81 - $__internal_2_$__cuda_sm10x_tcgen05_guardrail_trap_unallocated_columns_being_dealloced)
$__internal_2_$__cuda_sm10x_tcgen05_guardrail_trap_unallocated_columns_being_dealloced:
[----:B------:R-:W-:Y:S05]  /*3010*/  BPT.TRAP 0x1 ;  /* 0x000000040000795c */ /* 0x000fea0000300000 */
[----:B------:R-:W-:-:S04]  /*3020*/  IMAD.MOV.U32 R3, RZ, RZ, 0x0 ;  /* 0x00000000ff037424 */ /* 0x000fc800078e00ff */
[----:B------:R-:W-:Y:S05]  /*3030*/  RET.REL.NODEC R2 `(gluon_tcgen05) ;  /* 0xffffffcc02f07950 */ /* 0x000fea0003c3ffff */
.L_x_78:
[----:B------:R-:W-:-:S00]  /*3040*/  BRA `(.L_x_78) ;  /* 0xfffffffc00fc7947 */ /* 0x000fc0000383ffff */
[----:B------:R-:W-:-:S00]  /*3050*/  NOP ;  /* 0x0000000000007918 */ /* 0x000fc00000000000 */
        /* <DEDUP_REMOVED lines=10> */
.L_x_81:


//--------------------- .nv.shared.gluon_tcgen05  --------------------------
	.section	.nv.shared.gluon_tcgen05,"aw",@nobits
	.sectionflags	@""
	.align	16
	.zero		1024


//--------------------- .nv.shared.reserved.0     --------------------------
	.section	.nv.shared.reserved.0,"aw",@nobits
	.align	8
	.weak		__nv_reservedSMEM_offset_0_alias
	.size		__nv_reservedSMEM_offset_0_alias, 0, 64
	.other		__nv_reservedSMEM_offset_0_alias,@"STO_CUDA_RESERVED_SHARED STV_DEFAULT"
__nv_reservedSMEM_offset_0_alias:
	.zero		0
.nv.shared.reserved.0:
	.zero		64
	.weak		__nv_reservedSMEM_allocation_phase
	.type		__nv_reservedSMEM_allocation_phase,@object
	.size		__nv_reservedSMEM_allocation_phase,(.L_0 - __nv_reservedSMEM_allocation_phase)
__nv_reservedSMEM_allocation_phase:
	.zero		1
.L_0:
	.zero		7
	.weak		__nv_reservedSMEM_devtool_atexit_pc
	.type		__nv_reservedSMEM_devtool_atexit_pc,@object
	.size		__nv_reservedSMEM_devtool_atexit_pc,(__nv_reservedSMEM_allocation_mask - __nv_reservedSMEM_devtool_atexit_pc)
__nv_reservedSMEM_devtool_atexit_pc:
	.zero		8
	.weak		__nv_reservedSMEM_allocation_mask
	.type		__nv_reservedSMEM_allocation_mask,@object
	.size		__nv_reservedSMEM_allocation_mask,(.L_2 - __nv_reservedSMEM_allocation_mask)
__nv_reservedSMEM_allocation_mask:
	.zero		4
.L_2:


//--------------------- .nv.constant0.gluon_tcgen05 --------------------------
	.section	.nv.constant0.gluon_tcgen05,"a",@progbits
	.sectionflags	@""
	.align	4
.nv.constant0.gluon_tcgen05:
	.zero		976


//--------------------- SYMBOLS --------------------------

	.type		.nv.reservedSmem.offset0,@object
	.size		.nv.reservedSmem.offset0,0x4
	.type		.nv.reservedSmem.cap,@object
	.size		.nv.reservedSmem.cap,0x4
